//
// Generated by NVIDIA NVVM Compiler
//
// Compiler Build ID: CL-36424714
// Cuda compilation tools, release 13.0, V13.0.88
// Based on NVVM 20.0.0
//

.version 9.0
.target sm_100
.address_size 64

	// .globl	_Z3mulP6float2S0_S0_PiS1_iiiiiiii

.visible .entry _Z3mulP6float2S0_S0_PiS1_iiiiiiii(
	.param .u64 .ptr .align 1 _Z3mulP6float2S0_S0_PiS1_iiiiiiii_param_0,
	.param .u64 .ptr .align 1 _Z3mulP6float2S0_S0_PiS1_iiiiiiii_param_1,
	.param .u64 .ptr .align 1 _Z3mulP6float2S0_S0_PiS1_iiiiiiii_param_2,
	.param .u64 .ptr .align 1 _Z3mulP6float2S0_S0_PiS1_iiiiiiii_param_3,
	.param .u64 .ptr .align 1 _Z3mulP6float2S0_S0_PiS1_iiiiiiii_param_4,
	.param .u32 _Z3mulP6float2S0_S0_PiS1_iiiiiiii_param_5,
	.param .u32 _Z3mulP6float2S0_S0_PiS1_iiiiiiii_param_6,
	.param .u32 _Z3mulP6float2S0_S0_PiS1_iiiiiiii_param_7,
	.param .u32 _Z3mulP6float2S0_S0_PiS1_iiiiiiii_param_8,
	.param .u32 _Z3mulP6float2S0_S0_PiS1_iiiiiiii_param_9,
	.param .u32 _Z3mulP6float2S0_S0_PiS1_iiiiiiii_param_10,
	.param .u32 _Z3mulP6float2S0_S0_PiS1_iiiiiiii_param_11,
	.param .u32 _Z3mulP6float2S0_S0_PiS1_iiiiiiii_param_12
)
{
	.reg .pred 	%p<9>;
	.reg .b32 	%r<54>;
	.reg .b32 	%f<15>;
	.reg .b64 	%rd<21>;

	ld.param.u64 	%rd1, [_Z3mulP6float2S0_S0_PiS1_iiiiiiii_param_0];
	ld.param.u64 	%rd2, [_Z3mulP6float2S0_S0_PiS1_iiiiiiii_param_1];
	ld.param.u64 	%rd3, [_Z3mulP6float2S0_S0_PiS1_iiiiiiii_param_2];
	ld.param.u64 	%rd4, [_Z3mulP6float2S0_S0_PiS1_iiiiiiii_param_3];
	ld.param.u64 	%rd5, [_Z3mulP6float2S0_S0_PiS1_iiiiiiii_param_4];
	ld.param.u32 	%r15, [_Z3mulP6float2S0_S0_PiS1_iiiiiiii_param_5];
	ld.param.u32 	%r8, [_Z3mulP6float2S0_S0_PiS1_iiiiiiii_param_6];
	ld.param.u32 	%r9, [_Z3mulP6float2S0_S0_PiS1_iiiiiiii_param_7];
	ld.param.u32 	%r10, [_Z3mulP6float2S0_S0_PiS1_iiiiiiii_param_8];
	ld.param.u32 	%r11, [_Z3mulP6float2S0_S0_PiS1_iiiiiiii_param_9];
	ld.param.u32 	%r12, [_Z3mulP6float2S0_S0_PiS1_iiiiiiii_param_10];
	ld.param.u32 	%r13, [_Z3mulP6float2S0_S0_PiS1_iiiiiiii_param_11];
	ld.param.u32 	%r14, [_Z3mulP6float2S0_S0_PiS1_iiiiiiii_param_12];
	mov.u32 	%r16, %ntid.x;
	mov.u32 	%r17, %ctaid.x;
	mov.u32 	%r18, %tid.x;
	mad.lo.s32 	%r1, %r16, %r17, %r18;
	mov.u32 	%r19, %ntid.y;
	mov.u32 	%r20, %ctaid.y;
	mov.u32 	%r21, %tid.y;
	mad.lo.s32 	%r22, %r19, %r20, %r21;
	mov.u32 	%r23, %ntid.z;
	mov.u32 	%r24, %ctaid.z;
	mov.u32 	%r25, %tid.z;
	mad.lo.s32 	%r3, %r23, %r24, %r25;
	mul.lo.s32 	%r26, %r12, %r12;
	setp.ge.s32 	%p1, %r1, %r26;
	mul.lo.s32 	%r27, %r11, %r10;
	setp.ge.s32 	%p2, %r22, %r27;
	or.pred  	%p3, %p1, %p2;
	setp.ge.s32 	%p4, %r3, %r15;
	or.pred  	%p5, %p4, %p3;
	@%p5 bra 	$L__BB0_3;
	cvta.to.global.u64 	%rd6, %rd4;
	cvta.to.global.u64 	%rd7, %rd5;
	div.s32 	%r29, %r22, %r11;
	mul.lo.s32 	%r30, %r29, %r11;
	sub.s32 	%r4, %r22, %r30;
	mad.lo.s32 	%r5, %r10, %r3, %r29;
	mul.wide.s32 	%rd8, %r5, 4;
	add.s64 	%rd9, %rd6, %rd8;
	ld.global.u32 	%r6, [%rd9];
	mad.lo.s32 	%r31, %r11, %r3, %r4;
	mul.wide.s32 	%rd10, %r31, 4;
	add.s64 	%rd11, %rd7, %rd10;
	ld.global.u32 	%r32, [%rd11];
	setp.eq.s32 	%p6, %r6, -1;
	setp.eq.s32 	%p7, %r32, -1;
	or.pred  	%p8, %p6, %p7;
	@%p8 bra 	$L__BB0_3;
	div.s32 	%r33, %r1, %r12;
	mul.lo.s32 	%r34, %r33, %r12;
	sub.s32 	%r35, %r1, %r34;
	sub.s32 	%r36, %r13, %r12;
	shr.u32 	%r37, %r36, 31;
	add.s32 	%r38, %r36, %r37;
	shr.s32 	%r39, %r38, 1;
	sub.s32 	%r40, %r14, %r12;
	shr.u32 	%r41, %r40, 31;
	add.s32 	%r42, %r40, %r41;
	shr.s32 	%r43, %r42, 1;
	mad.lo.s32 	%r44, %r8, %r3, %r33;
	add.s32 	%r45, %r44, %r6;
	add.s32 	%r46, %r32, %r35;
	mad.lo.s32 	%r47, %r45, %r9, %r46;
	cvta.to.global.u64 	%rd12, %rd2;
	mul.wide.s32 	%rd13, %r47, 8;
	add.s64 	%rd14, %rd12, %rd13;
	ld.global.v2.f32 	{%f1, %f2}, [%rd14];
	cvta.to.global.u64 	%rd15, %rd3;
	mul.wide.s32 	%rd16, %r1, 8;
	add.s64 	%rd17, %rd15, %rd16;
	ld.global.v2.f32 	{%f3, %f4}, [%rd17];
	mul.lo.s32 	%r48, %r14, %r13;
	cvt.rn.f32.s32 	%f5, %r48;
	sqrt.rn.f32 	%f6, %f5;
	rcp.rn.f32 	%f7, %f6;
	mul.f32 	%f8, %f3, %f7;
	mul.f32 	%f9, %f1, %f8;
	mul.f32 	%f10, %f4, %f7;
	mul.f32 	%f11, %f2, %f10;
	sub.f32 	%f12, %f9, %f11;
	mad.lo.s32 	%r49, %r5, %r11, %r4;
	add.s32 	%r50, %r33, %r39;
	mad.lo.s32 	%r51, %r49, %r13, %r50;
	add.s32 	%r52, %r35, %r43;
	mad.lo.s32 	%r53, %r51, %r14, %r52;
	cvta.to.global.u64 	%rd18, %rd1;
	mul.wide.s32 	%rd19, %r53, 8;
	add.s64 	%rd20, %rd18, %rd19;
	mul.f32 	%f13, %f1, %f10;
	fma.rn.f32 	%f14, %f2, %f8, %f13;
	st.global.v2.f32 	[%rd20], {%f12, %f14};
$L__BB0_3:
	ret;

}
	// .globl	_Z4mulaP6float2S0_S0_PiS1_iiiiiiii
.visible .entry _Z4mulaP6float2S0_S0_PiS1_iiiiiiii(
	.param .u64 .ptr .align 1 _Z4mulaP6float2S0_S0_PiS1_iiiiiiii_param_0,
	.param .u64 .ptr .align 1 _Z4mulaP6float2S0_S0_PiS1_iiiiiiii_param_1,
	.param .u64 .ptr .align 1 _Z4mulaP6float2S0_S0_PiS1_iiiiiiii_param_2,
	.param .u64 .ptr .align 1 _Z4mulaP6float2S0_S0_PiS1_iiiiiiii_param_3,
	.param .u64 .ptr .align 1 _Z4mulaP6float2S0_S0_PiS1_iiiiiiii_param_4,
	.param .u32 _Z4mulaP6float2S0_S0_PiS1_iiiiiiii_param_5,
	.param .u32 _Z4mulaP6float2S0_S0_PiS1_iiiiiiii_param_6,
	.param .u32 _Z4mulaP6float2S0_S0_PiS1_iiiiiiii_param_7,
	.param .u32 _Z4mulaP6float2S0_S0_PiS1_iiiiiiii_param_8,
	.param .u32 _Z4mulaP6float2S0_S0_PiS1_iiiiiiii_param_9,
	.param .u32 _Z4mulaP6float2S0_S0_PiS1_iiiiiiii_param_10,
	.param .u32 _Z4mulaP6float2S0_S0_PiS1_iiiiiiii_param_11,
	.param .u32 _Z4mulaP6float2S0_S0_PiS1_iiiiiiii_param_12
)
{
	.reg .pred 	%p<9>;
	.reg .b32 	%r<54>;
	.reg .b32 	%f<17>;
	.reg .b64 	%rd<21>;

	ld.param.u64 	%rd1, [_Z4mulaP6float2S0_S0_PiS1_iiiiiiii_param_0];
	ld.param.u64 	%rd2, [_Z4mulaP6float2S0_S0_PiS1_iiiiiiii_param_1];
	ld.param.u64 	%rd3, [_Z4mulaP6float2S0_S0_PiS1_iiiiiiii_param_2];
	ld.param.u64 	%rd4, [_Z4mulaP6float2S0_S0_PiS1_iiiiiiii_param_3];
	ld.param.u64 	%rd5, [_Z4mulaP6float2S0_S0_PiS1_iiiiiiii_param_4];
	ld.param.u32 	%r15, [_Z4mulaP6float2S0_S0_PiS1_iiiiiiii_param_5];
	ld.param.u32 	%r8, [_Z4mulaP6float2S0_S0_PiS1_iiiiiiii_param_6];
	ld.param.u32 	%r9, [_Z4mulaP6float2S0_S0_PiS1_iiiiiiii_param_7];
	ld.param.u32 	%r10, [_Z4mulaP6float2S0_S0_PiS1_iiiiiiii_param_8];
	ld.param.u32 	%r11, [_Z4mulaP6float2S0_S0_PiS1_iiiiiiii_param_9];
	ld.param.u32 	%r12, [_Z4mulaP6float2S0_S0_PiS1_iiiiiiii_param_10];
	ld.param.u32 	%r13, [_Z4mulaP6float2S0_S0_PiS1_iiiiiiii_param_11];
	ld.param.u32 	%r14, [_Z4mulaP6float2S0_S0_PiS1_iiiiiiii_param_12];
	mov.u32 	%r16, %ntid.x;
	mov.u32 	%r17, %ctaid.x;
	mov.u32 	%r18, %tid.x;
	mad.lo.s32 	%r1, %r16, %r17, %r18;
	mov.u32 	%r19, %ntid.y;
	mov.u32 	%r20, %ctaid.y;
	mov.u32 	%r21, %tid.y;
	mad.lo.s32 	%r22, %r19, %r20, %r21;
	mov.u32 	%r23, %ntid.z;
	mov.u32 	%r24, %ctaid.z;
	mov.u32 	%r25, %tid.z;
	mad.lo.s32 	%r3, %r23, %r24, %r25;
	mul.lo.s32 	%r26, %r12, %r12;
	setp.ge.s32 	%p1, %r1, %r26;
	mul.lo.s32 	%r27, %r11, %r10;
	setp.ge.s32 	%p2, %r22, %r27;
	or.pred  	%p3, %p1, %p2;
	setp.ge.s32 	%p4, %r3, %r15;
	or.pred  	%p5, %p4, %p3;
	@%p5 bra 	$L__BB1_3;
	cvta.to.global.u64 	%rd6, %rd4;
	cvta.to.global.u64 	%rd7, %rd5;
	div.s32 	%r29, %r22, %r11;
	mul.lo.s32 	%r30, %r29, %r11;
	sub.s32 	%r4, %r22, %r30;
	mad.lo.s32 	%r5, %r10, %r3, %r29;
	mul.wide.s32 	%rd8, %r5, 4;
	add.s64 	%rd9, %rd6, %rd8;
	ld.global.u32 	%r6, [%rd9];
	mad.lo.s32 	%r31, %r11, %r3, %r4;
	mul.wide.s32 	%rd10, %r31, 4;
	add.s64 	%rd11, %rd7, %rd10;
	ld.global.u32 	%r32, [%rd11];
	setp.eq.s32 	%p6, %r6, -1;
	setp.eq.s32 	%p7, %r32, -1;
	or.pred  	%p8, %p6, %p7;
	@%p8 bra 	$L__BB1_3;
	div.s32 	%r33, %r1, %r12;
	mul.lo.s32 	%r34, %r33, %r12;
	sub.s32 	%r35, %r1, %r34;
	sub.s32 	%r36, %r13, %r12;
	shr.u32 	%r37, %r36, 31;
	add.s32 	%r38, %r36, %r37;
	shr.s32 	%r39, %r38, 1;
	sub.s32 	%r40, %r14, %r12;
	shr.u32 	%r41, %r40, 31;
	add.s32 	%r42, %r40, %r41;
	shr.s32 	%r43, %r42, 1;
	mad.lo.s32 	%r44, %r5, %r11, %r4;
	add.s32 	%r45, %r33, %r39;
	mad.lo.s32 	%r46, %r44, %r13, %r45;
	add.s32 	%r47, %r35, %r43;
	mad.lo.s32 	%r48, %r46, %r14, %r47;
	cvta.to.global.u64 	%rd12, %rd2;
	mul.wide.s32 	%rd13, %r48, 8;
	add.s64 	%rd14, %rd12, %rd13;
	ld.global.v2.f32 	{%f1, %f2}, [%rd14];
	cvta.to.global.u64 	%rd15, %rd3;
	mul.wide.s32 	%rd16, %r1, 8;
	add.s64 	%rd17, %rd15, %rd16;
	ld.global.v2.f32 	{%f3, %f4}, [%rd17];
	mul.lo.s32 	%r49, %r14, %r13;
	cvt.rn.f32.s32 	%f5, %r49;
	sqrt.rn.f32 	%f6, %f5;
	rcp.rn.f32 	%f7, %f6;
	mad.lo.s32 	%r50, %r8, %r3, %r33;
	add.s32 	%r51, %r50, %r6;
	add.s32 	%r52, %r32, %r35;
	mad.lo.s32 	%r53, %r51, %r9, %r52;
	cvta.to.global.u64 	%rd18, %rd1;
	mul.wide.s32 	%rd19, %r53, 8;
	add.s64 	%rd20, %rd18, %rd19;
	mul.f32 	%f8, %f3, %f7;
	mul.f32 	%f9, %f4, %f7;
	mul.f32 	%f10, %f2, %f9;
	fma.rn.f32 	%f11, %f1, %f8, %f10;
	atom.global.add.f32 	%f12, [%rd20], %f11;
	mul.f32 	%f13, %f2, %f8;
	mul.f32 	%f14, %f1, %f9;
	sub.f32 	%f15, %f13, %f14;
	atom.global.add.f32 	%f16, [%rd20+4], %f15;
$L__BB1_3:
	ret;

}
	// .globl	_Z7mulamulP6float2S0_S0_PiS1_iiiiiiii
.visible .entry _Z7mulamulP6float2S0_S0_PiS1_iiiiiiii(
	.param .u64 .ptr .align 1 _Z7mulamulP6float2S0_S0_PiS1_iiiiiiii_param_0,
	.param .u64 .ptr .align 1 _Z7mulamulP6float2S0_S0_PiS1_iiiiiiii_param_1,
	.param .u64 .ptr .align 1 _Z7mulamulP6float2S0_S0_PiS1_iiiiiiii_param_2,
	.param .u64 .ptr .align 1 _Z7mulamulP6float2S0_S0_PiS1_iiiiiiii_param_3,
	.param .u64 .ptr .align 1 _Z7mulamulP6float2S0_S0_PiS1_iiiiiiii_param_4,
	.param .u32 _Z7mulamulP6float2S0_S0_PiS1_iiiiiiii_param_5,
	.param .u32 _Z7mulamulP6float2S0_S0_PiS1_iiiiiiii_param_6,
	.param .u32 _Z7mulamulP6float2S0_S0_PiS1_iiiiiiii_param_7,
	.param .u32 _Z7mulamulP6float2S0_S0_PiS1_iiiiiiii_param_8,
	.param .u32 _Z7mulamulP6float2S0_S0_PiS1_iiiiiiii_param_9,
	.param .u32 _Z7mulamulP6float2S0_S0_PiS1_iiiiiiii_param_10,
	.param .u32 _Z7mulamulP6float2S0_S0_PiS1_iiiiiiii_param_11,
	.param .u32 _Z7mulamulP6float2S0_S0_PiS1_iiiiiiii_param_12
)
{
	.reg .pred 	%p<9>;
	.reg .b32 	%r<38>;
	.reg .b32 	%f<11>;
	.reg .b64 	%rd<20>;

	ld.param.u64 	%rd1, [_Z7mulamulP6float2S0_S0_PiS1_iiiiiiii_param_0];
	ld.param.u64 	%rd2, [_Z7mulamulP6float2S0_S0_PiS1_iiiiiiii_param_1];
	ld.param.u64 	%rd3, [_Z7mulamulP6float2S0_S0_PiS1_iiiiiiii_param_2];
	ld.param.u64 	%rd4, [_Z7mulamulP6float2S0_S0_PiS1_iiiiiiii_param_3];
	ld.param.u64 	%rd5, [_Z7mulamulP6float2S0_S0_PiS1_iiiiiiii_param_4];
	ld.param.u32 	%r11, [_Z7mulamulP6float2S0_S0_PiS1_iiiiiiii_param_5];
	ld.param.u32 	%r6, [_Z7mulamulP6float2S0_S0_PiS1_iiiiiiii_param_6];
	ld.param.u32 	%r7, [_Z7mulamulP6float2S0_S0_PiS1_iiiiiiii_param_7];
	ld.param.u32 	%r8, [_Z7mulamulP6float2S0_S0_PiS1_iiiiiiii_param_8];
	ld.param.u32 	%r9, [_Z7mulamulP6float2S0_S0_PiS1_iiiiiiii_param_9];
	ld.param.u32 	%r10, [_Z7mulamulP6float2S0_S0_PiS1_iiiiiiii_param_10];
	mov.u32 	%r12, %ntid.x;
	mov.u32 	%r13, %ctaid.x;
	mov.u32 	%r14, %tid.x;
	mad.lo.s32 	%r1, %r12, %r13, %r14;
	mov.u32 	%r15, %ntid.y;
	mov.u32 	%r16, %ctaid.y;
	mov.u32 	%r17, %tid.y;
	mad.lo.s32 	%r18, %r15, %r16, %r17;
	mov.u32 	%r19, %ntid.z;
	mov.u32 	%r20, %ctaid.z;
	mov.u32 	%r21, %tid.z;
	mad.lo.s32 	%r3, %r19, %r20, %r21;
	mul.lo.s32 	%r22, %r10, %r10;
	setp.ge.s32 	%p1, %r1, %r22;
	mul.lo.s32 	%r23, %r9, %r8;
	setp.ge.s32 	%p2, %r18, %r23;
	or.pred  	%p3, %p1, %p2;
	setp.ge.s32 	%p4, %r3, %r11;
	or.pred  	%p5, %p4, %p3;
	@%p5 bra 	$L__BB2_3;
	cvta.to.global.u64 	%rd6, %rd4;
	cvta.to.global.u64 	%rd7, %rd5;
	div.s32 	%r25, %r18, %r9;
	mul.lo.s32 	%r26, %r25, %r9;
	sub.s32 	%r27, %r18, %r26;
	mad.lo.s32 	%r28, %r8, %r3, %r25;
	mul.wide.s32 	%rd8, %r28, 4;
	add.s64 	%rd9, %rd6, %rd8;
	ld.global.u32 	%r4, [%rd9];
	mad.lo.s32 	%r29, %r9, %r3, %r27;
	mul.wide.s32 	%rd10, %r29, 4;
	add.s64 	%rd11, %rd7, %rd10;
	ld.global.u32 	%r30, [%rd11];
	setp.eq.s32 	%p6, %r4, -1;
	setp.eq.s32 	%p7, %r30, -1;
	or.pred  	%p8, %p6, %p7;
	@%p8 bra 	$L__BB2_3;
	div.s32 	%r31, %r1, %r10;
	mul.lo.s32 	%r32, %r31, %r10;
	sub.s32 	%r33, %r1, %r32;
	mad.lo.s32 	%r34, %r6, %r3, %r31;
	add.s32 	%r35, %r34, %r4;
	add.s32 	%r36, %r30, %r33;
	mad.lo.s32 	%r37, %r35, %r7, %r36;
	cvta.to.global.u64 	%rd12, %rd2;
	mul.wide.s32 	%rd13, %r37, 8;
	add.s64 	%rd14, %rd12, %rd13;
	ld.global.v2.f32 	{%f1, %f2}, [%rd14];
	cvta.to.global.u64 	%rd15, %rd3;
	mul.wide.s32 	%rd16, %r1, 8;
	add.s64 	%rd17, %rd15, %rd16;
	ld.global.v2.f32 	{%f3, %f4}, [%rd17];
	mul.f32 	%f5, %f4, %f4;
	fma.rn.f32 	%f6, %f3, %f3, %f5;
	cvta.to.global.u64 	%rd18, %rd1;
	add.s64 	%rd19, %rd18, %rd13;
	mul.f32 	%f7, %f1, %f6;
	atom.global.add.f32 	%f8, [%rd19], %f7;
	mul.f32 	%f9, %f2, %f6;
	atom.global.add.f32 	%f10, [%rd19+4], %f9;
$L__BB2_3:
	ret;

}
	// .globl	_Z9updateampP6float2Pfiii
.visible .entry _Z9updateampP6float2Pfiii(
	.param .u64 .ptr .align 1 _Z9updateampP6float2Pfiii_param_0,
	.param .u64 .ptr .align 1 _Z9updateampP6float2Pfiii_param_1,
	.param .u32 _Z9updateampP6float2Pfiii_param_2,
	.param .u32 _Z9updateampP6float2Pfiii_param_3,
	.param .u32 _Z9updateampP6float2Pfiii_param_4
)
{
	.reg .pred 	%p<6>;
	.reg .b32 	%r<20>;
	.reg .b32 	%f<15>;
	.reg .b64 	%rd<9>;

	ld.param.u64 	%rd1, [_Z9updateampP6float2Pfiii_param_0];
	ld.param.u64 	%rd2, [_Z9updateampP6float2Pfiii_param_1];
	ld.param.u32 	%r6, [_Z9updateampP6float2Pfiii_param_2];
	ld.param.u32 	%r7, [_Z9updateampP6float2Pfiii_param_3];
	ld.param.u32 	%r5, [_Z9updateampP6float2Pfiii_param_4];
	mov.u32 	%r8, %ntid.x;
	mov.u32 	%r9, %ctaid.x;
	mov.u32 	%r10, %tid.x;
	mad.lo.s32 	%r1, %r8, %r9, %r10;
	mov.u32 	%r11, %ntid.y;
	mov.u32 	%r12, %ctaid.y;
	mov.u32 	%r13, %tid.y;
	mad.lo.s32 	%r14, %r11, %r12, %r13;
	mov.u32 	%r15, %ntid.z;
	mov.u32 	%r16, %ctaid.z;
	mov.u32 	%r17, %tid.z;
	mad.lo.s32 	%r3, %r15, %r16, %r17;
	setp.ge.s32 	%p1, %r1, %r5;
	setp.ge.s32 	%p2, %r14, %r7;
	or.pred  	%p3, %p1, %p2;
	setp.ge.s32 	%p4, %r3, %r6;
	or.pred  	%p5, %p4, %p3;
	@%p5 bra 	$L__BB3_2;
	cvta.to.global.u64 	%rd3, %rd1;
	cvta.to.global.u64 	%rd4, %rd2;
	mad.lo.s32 	%r18, %r7, %r3, %r14;
	mad.lo.s32 	%r19, %r18, %r5, %r1;
	mul.wide.s32 	%rd5, %r19, 8;
	add.s64 	%rd6, %rd3, %rd5;
	ld.global.v2.f32 	{%f1, %f2}, [%rd6];
	mul.wide.s32 	%rd7, %r19, 4;
	add.s64 	%rd8, %rd4, %rd7;
	ld.global.f32 	%f3, [%rd8];
	sqrt.rn.f32 	%f4, %f3;
	mul.f32 	%f5, %f2, %f2;
	fma.rn.f32 	%f6, %f1, %f1, %f5;
	sqrt.rn.f32 	%f7, %f6;
	mul.f32 	%f8, %f1, 0f3727C5AC;
	fma.rn.f32 	%f9, %f7, 0f3727C5AC, 0f2EDBE6FE;
	div.rn.f32 	%f10, %f8, %f9;
	mul.f32 	%f11, %f4, %f10;
	mul.f32 	%f12, %f2, 0f3727C5AC;
	div.rn.f32 	%f13, %f12, %f9;
	mul.f32 	%f14, %f4, %f13;
	st.global.v2.f32 	[%rd6], {%f11, %f14};
$L__BB3_2:
	ret;

}
	// .globl	_Z9updatepsiP6float2S0_S0_S0_S0_fffiii
.visible .entry _Z9updatepsiP6float2S0_S0_S0_S0_fffiii(
	.param .u64 .ptr .align 1 _Z9updatepsiP6float2S0_S0_S0_S0_fffiii_param_0,
	.param .u64 .ptr .align 1 _Z9updatepsiP6float2S0_S0_S0_S0_fffiii_param_1,
	.param .u64 .ptr .align 1 _Z9updatepsiP6float2S0_S0_S0_S0_fffiii_param_2,
	.param .u64 .ptr .align 1 _Z9updatepsiP6float2S0_S0_S0_S0_fffiii_param_3,
	.param .u64 .ptr .align 1 _Z9updatepsiP6float2S0_S0_S0_S0_fffiii_param_4,
	.param .f32 _Z9updatepsiP6float2S0_S0_S0_S0_fffiii_param_5,
	.param .f32 _Z9updatepsiP6float2S0_S0_S0_S0_fffiii_param_6,
	.param .f32 _Z9updatepsiP6float2S0_S0_S0_S0_fffiii_param_7,
	.param .u32 _Z9updatepsiP6float2S0_S0_S0_S0_fffiii_param_8,
	.param .u32 _Z9updatepsiP6float2S0_S0_S0_S0_fffiii_param_9,
	.param .u32 _Z9updatepsiP6float2S0_S0_S0_S0_fffiii_param_10
)
{
	.reg .pred 	%p<6>;
	.reg .b32 	%r<20>;
	.reg .b32 	%f<34>;
	.reg .b64 	%rd<18>;

	ld.param.u64 	%rd2, [_Z9updatepsiP6float2S0_S0_S0_S0_fffiii_param_1];
	ld.param.u64 	%rd3, [_Z9updatepsiP6float2S0_S0_S0_S0_fffiii_param_2];
	ld.param.u64 	%rd4, [_Z9updatepsiP6float2S0_S0_S0_S0_fffiii_param_3];
	ld.param.u64 	%rd5, [_Z9updatepsiP6float2S0_S0_S0_S0_fffiii_param_4];
	ld.param.f32 	%f1, [_Z9updatepsiP6float2S0_S0_S0_S0_fffiii_param_5];
	ld.param.f32 	%f2, [_Z9updatepsiP6float2S0_S0_S0_S0_fffiii_param_6];
	ld.param.f32 	%f3, [_Z9updatepsiP6float2S0_S0_S0_S0_fffiii_param_7];
	ld.param.u32 	%r6, [_Z9updatepsiP6float2S0_S0_S0_S0_fffiii_param_8];
	ld.param.u32 	%r7, [_Z9updatepsiP6float2S0_S0_S0_S0_fffiii_param_9];
	ld.param.u32 	%r5, [_Z9updatepsiP6float2S0_S0_S0_S0_fffiii_param_10];
	mov.u32 	%r8, %ntid.x;
	mov.u32 	%r9, %ctaid.x;
	mov.u32 	%r10, %tid.x;
	mad.lo.s32 	%r1, %r8, %r9, %r10;
	mov.u32 	%r11, %ntid.y;
	mov.u32 	%r12, %ctaid.y;
	mov.u32 	%r13, %tid.y;
	mad.lo.s32 	%r14, %r11, %r12, %r13;
	mov.u32 	%r15, %ntid.z;
	mov.u32 	%r16, %ctaid.z;
	mov.u32 	%r17, %tid.z;
	mad.lo.s32 	%r3, %r15, %r16, %r17;
	setp.ge.s32 	%p1, %r1, %r5;
	setp.ge.s32 	%p2, %r14, %r7;
	or.pred  	%p3, %p1, %p2;
	setp.ge.s32 	%p4, %r3, %r6;
	or.pred  	%p5, %p4, %p3;
	@%p5 bra 	$L__BB4_2;
	ld.param.u64 	%rd17, [_Z9updatepsiP6float2S0_S0_S0_S0_fffiii_param_0];
	cvta.to.global.u64 	%rd6, %rd17;
	cvta.to.global.u64 	%rd7, %rd2;
	cvta.to.global.u64 	%rd8, %rd5;
	cvta.to.global.u64 	%rd9, %rd3;
	cvta.to.global.u64 	%rd10, %rd4;
	mad.lo.s32 	%r18, %r7, %r3, %r14;
	mad.lo.s32 	%r19, %r18, %r5, %r1;
	mul.f32 	%f4, %f1, %f2;
	mov.f32 	%f5, 0f3F800000;
	sub.f32 	%f6, %f5, %f4;
	mul.wide.s32 	%rd11, %r19, 8;
	add.s64 	%rd12, %rd6, %rd11;
	ld.global.v2.f32 	{%f7, %f8}, [%rd12];
	add.s64 	%rd13, %rd7, %rd11;
	ld.global.v2.f32 	{%f9, %f10}, [%rd13];
	add.s64 	%rd14, %rd8, %rd11;
	ld.global.v2.f32 	{%f11, %f12}, [%rd14];
	div.rn.f32 	%f13, %f11, %f1;
	sub.f32 	%f14, %f9, %f13;
	mul.f32 	%f15, %f4, %f14;
	fma.rn.f32 	%f16, %f6, %f7, %f15;
	mul.f32 	%f17, %f2, 0f3F000000;
	add.s64 	%rd15, %rd9, %rd11;
	ld.global.v2.f32 	{%f18, %f19}, [%rd15];
	add.s64 	%rd16, %rd10, %rd11;
	ld.global.v2.f32 	{%f20, %f21}, [%rd16];
	sub.f32 	%f22, %f18, %f20;
	mul.f32 	%f23, %f17, %f22;
	div.rn.f32 	%f24, %f23, %f3;
	add.f32 	%f25, %f16, %f24;
	div.rn.f32 	%f26, %f12, %f1;
	sub.f32 	%f27, %f10, %f26;
	mul.f32 	%f28, %f4, %f27;
	fma.rn.f32 	%f29, %f6, %f8, %f28;
	sub.f32 	%f30, %f19, %f21;
	mul.f32 	%f31, %f17, %f30;
	div.rn.f32 	%f32, %f31, %f3;
	add.f32 	%f33, %f29, %f32;
	st.global.v2.f32 	[%rd12], {%f25, %f33};
$L__BB4_2:
	ret;

}


// ===== COMPILED SASS (sm_100) =====

	.target	sm_100

	.elftype	@"ET_EXEC"


//--------------------- .note.nv.tkinfo           --------------------------
	.section	.note.nv.tkinfo,"",@"SHT_NOTE"
	.sectionflags	@"SHF_NOTE_NV_TKINFO"
	.tkinfo
        /*0018*/ 	.word	0x00000002
        /*0030*/ 	.string	""
        /*0030*/ 	.string	"ptxas"
        /*0030*/ 	.string	"Cuda compilation tools, release 13.0, V13.0.88"
        /*0030*/ 	.string	"Build cuda_13.0.r13.0/compiler.36424714_0"
        /*0030*/ 	.string	"-arch sm_100 -m 64 "



//--------------------- .note.nv.cuinfo           --------------------------
	.section	.note.nv.cuinfo,"",@"SHT_NOTE"
	.sectionflags	@"SHF_NOTE_NV_CUINFO"
        /*0018*/ 	.short	0x0002
        /*001a*/ 	.short	0x0064
        /*001c*/ 	.short	0x0082
	.zero		2


//--------------------- .nv.info                  --------------------------
	.section	.nv.info,"",@"SHT_CUDA_INFO"
	.align	4


	//----- nvinfo : EIATTR_REGCOUNT
	.align		4
        /*0000*/ 	.byte	0x04, 0x2f
        /*0002*/ 	.short	(.L_1 - .L_0)
	.align		4
.L_0:
        /*0004*/ 	.word	index@(_Z3mulP6float2S0_S0_PiS1_iiiiiiii)
        /*0008*/ 	.word	0x00000016


	//----- nvinfo : EIATTR_FRAME_SIZE
	.align		4
.L_1:
        /*000c*/ 	.byte	0x04, 0x11
        /*000e*/ 	.short	(.L_3 - .L_2)
	.align		4
.L_2:
        /*0010*/ 	.word	index@($__internal_6_$__cuda_sm20_sqrt_rn_f32_slowpath)
        /*0014*/ 	.word	0x00000000


	//----- nvinfo : EIATTR_FRAME_SIZE
	.align		4
.L_3:
        /*0018*/ 	.byte	0x04, 0x11
        /*001a*/ 	.short	(.L_5 - .L_4)
	.align		4
.L_4:
        /*001c*/ 	.word	index@($__internal_5_$__cuda_sm20_rcp_rn_f32_slowpath)
        /*0020*/ 	.word	0x00000000


	//----- nvinfo : EIATTR_FRAME_SIZE
	.align		4
.L_5:
        /*0024*/ 	.byte	0x04, 0x11
        /*0026*/ 	.short	(.L_7 - .L_6)
	.align		4
.L_6:
        /*0028*/ 	.word	index@(_Z3mulP6float2S0_S0_PiS1_iiiiiiii)
        /*002c*/ 	.word	0x00000000


	//----- nvinfo : EIATTR_REGCOUNT
	.align		4
.L_7:
        /*0030*/ 	.byte	0x04, 0x2f
        /*0032*/ 	.short	(.L_9 - .L_8)
	.align		4
.L_8:
        /*0034*/ 	.word	index@(_Z4mulaP6float2S0_S0_PiS1_iiiiiiii)
        /*0038*/ 	.word	0x00000015


	//----- nvinfo : EIATTR_FRAME_SIZE
	.align		4
.L_9:
        /*003c*/ 	.byte	0x04, 0x11
        /*003e*/ 	.short	(.L_11 - .L_10)
	.align		4
.L_10:
        /*0040*/ 	.word	index@($__internal_4_$__cuda_sm20_sqrt_rn_f32_slowpath)
        /*0044*/ 	.word	0x00000000


	//----- nvinfo : EIATTR_FRAME_SIZE
	.align		4
.L_11:
        /*0048*/ 	.byte	0x04, 0x11
        /*004a*/ 	.short	(.L_13 - .L_12)
	.align		4
.L_12:
        /*004c*/ 	.word	index@($__internal_3_$__cuda_sm20_rcp_rn_f32_slowpath)
        /*0050*/ 	.word	0x00000000


	//----- nvinfo : EIATTR_FRAME_SIZE
	.align		4
.L_13:
        /*0054*/ 	.byte	0x04, 0x11
        /*0056*/ 	.short	(.L_15 - .L_14)
	.align		4
.L_14:
        /*0058*/ 	.word	index@(_Z4mulaP6float2S0_S0_PiS1_iiiiiiii)
        /*005c*/ 	.word	0x00000000


	//----- nvinfo : EIATTR_REGCOUNT
	.align		4
.L_15:
        /*0060*/ 	.byte	0x04, 0x2f
        /*0062*/ 	.short	(.L_17 - .L_16)
	.align		4
.L_16:
        /*0064*/ 	.word	index@(_Z7mulamulP6float2S0_S0_PiS1_iiiiiiii)
        /*0068*/ 	.word	0x00000010


	//----- nvinfo : EIATTR_FRAME_SIZE
	.align		4
.L_17:
        /*006c*/ 	.byte	0x04, 0x11
        /*006e*/ 	.short	(.L_19 - .L_18)
	.align		4
.L_18:
        /*0070*/ 	.word	index@(_Z7mulamulP6float2S0_S0_PiS1_iiiiiiii)
        /*0074*/ 	.word	0x00000000


	//----- nvinfo : EIATTR_REGCOUNT
	.align		4
.L_19:
        /*0078*/ 	.byte	0x04, 0x2f
        /*007a*/ 	.short	(.L_21 - .L_20)
	.align		4
.L_20:
        /*007c*/ 	.word	index@(_Z9updateampP6float2Pfiii)
        /*0080*/ 	.word	0x00000013


	//----- nvinfo : EIATTR_FRAME_SIZE
	.align		4
.L_21:
        /*0084*/ 	.byte	0x04, 0x11
        /*0086*/ 	.short	(.L_23 - .L_22)
	.align		4
.L_22:
        /*0088*/ 	.word	index@($__internal_2_$__cuda_sm3x_div_rn_noftz_f32_slowpath)
        /*008c*/ 	.word	0x00000000


	//----- nvinfo : EIATTR_FRAME_SIZE
	.align		4
.L_23:
        /*0090*/ 	.byte	0x04, 0x11
        /*0092*/ 	.short	(.L_25 - .L_24)
	.align		4
.L_24:
        /*0094*/ 	.word	index@($__internal_1_$__cuda_sm20_sqrt_rn_f32_slowpath)
        /*0098*/ 	.word	0x00000000


	//----- nvinfo : EIATTR_FRAME_SIZE
	.align		4
.L_25:
        /*009c*/ 	.byte	0x04, 0x11
        /*009e*/ 	.short	(.L_27 - .L_26)
	.align		4
.L_26:
        /*00a0*/ 	.word	index@(_Z9updateampP6float2Pfiii)
        /*00a4*/ 	.word	0x00000000


	//----- nvinfo : EIATTR_REGCOUNT
	.align		4
.L_27:
        /*00a8*/ 	.byte	0x04, 0x2f
        /*00aa*/ 	.short	(.L_29 - .L_28)
	.align		4
.L_28:
        /*00ac*/ 	.word	index@(_Z9updatepsiP6float2S0_S0_S0_S0_fffiii)
        /*00b0*/ 	.word	0x0000001b


	//----- nvinfo : EIATTR_FRAME_SIZE
	.align		4
.L_29:
        /*00b4*/ 	.byte	0x04, 0x11
        /*00b6*/ 	.short	(.L_31 - .L_30)
	.align		4
.L_30:
        /*00b8*/ 	.word	index@($__internal_0_$__cuda_sm3x_div_rn_noftz_f32_slowpath)
        /*00bc*/ 	.word	0x00000000


	//----- nvinfo : EIATTR_FRAME_SIZE
	.align		4
.L_31:
        /*00c0*/ 	.byte	0x04, 0x11
        /*00c2*/ 	.short	(.L_33 - .L_32)
	.align		4
.L_32:
        /*00c4*/ 	.word	index@(_Z9updatepsiP6float2S0_S0_S0_S0_fffiii)
        /*00c8*/ 	.word	0x00000000


	//----- nvinfo : EIATTR_MIN_STACK_SIZE
	.align		4
.L_33:
        /*00cc*/ 	.byte	0x04, 0x12
        /*00ce*/ 	.short	(.L_35 - .L_34)
	.align		4
.L_34:
        /*00d0*/ 	.word	index@(_Z9updatepsiP6float2S0_S0_S0_S0_fffiii)
        /*00d4*/ 	.word	0x00000000


	//----- nvinfo : EIATTR_MIN_STACK_SIZE
	.align		4
.L_35:
        /*00d8*/ 	.byte	0x04, 0x12
        /*00da*/ 	.short	(.L_37 - .L_36)
	.align		4
.L_36:
        /*00dc*/ 	.word	index@(_Z9updateampP6float2Pfiii)
        /*00e0*/ 	.word	0x00000000


	//----- nvinfo : EIATTR_MIN_STACK_SIZE
	.align		4
.L_37:
        /*00e4*/ 	.byte	0x04, 0x12
        /*00e6*/ 	.short	(.L_39 - .L_38)
	.align		4
.L_38:
        /*00e8*/ 	.word	index@(_Z7mulamulP6float2S0_S0_PiS1_iiiiiiii)
        /*00ec*/ 	.word	0x00000000


	//----- nvinfo : EIATTR_MIN_STACK_SIZE
	.align		4
.L_39:
        /*00f0*/ 	.byte	0x04, 0x12
        /*00f2*/ 	.short	(.L_41 - .L_40)
	.align		4
.L_40:
        /*00f4*/ 	.word	index@(_Z4mulaP6float2S0_S0_PiS1_iiiiiiii)
        /*00f8*/ 	.word	0x00000000


	//----- nvinfo : EIATTR_MIN_STACK_SIZE
	.align		4
.L_41:
        /*00fc*/ 	.byte	0x04, 0x12
        /*00fe*/ 	.short	(.L_43 - .L_42)
	.align		4
.L_42:
        /*0100*/ 	.word	index@(_Z3mulP6float2S0_S0_PiS1_iiiiiiii)
        /*0104*/ 	.word	0x00000000
.L_43:


//--------------------- .nv.compat                --------------------------
	.section	.nv.compat,"",@"SHT_CUDA_COMPAT_INFO"
	.align	4
        /*0000*/ 	.byte	0x02, 0x09, 0x00, 0x00, 0x02, 0x02, 0x01, 0x00, 0x02, 0x05, 0x05, 0x00, 0x03, 0x07, 0x01, 0x01
        /*0010*/ 	.byte	0x02, 0x03, 0x00, 0x00, 0x02, 0x06, 0x01, 0x00, 0x04, 0x0b, 0x08, 0x00, 0x01, 0x00, 0x00, 0x00
        /*0020*/ 	.byte	0x00, 0x00, 0x00, 0x00


//--------------------- .nv.info._Z9updatepsiP6float2S0_S0_S0_S0_fffiii --------------------------
	.section	.nv.info._Z9updatepsiP6float2S0_S0_S0_S0_fffiii,"",@"SHT_CUDA_INFO"
	.sectionflags	@""
	.align	4


	//----- nvinfo : EIATTR_CUDA_API_VERSION
	.align		4
        /*0000*/ 	.byte	0x04, 0x37
        /*0002*/ 	.short	(.L_45 - .L_44)
.L_44:
        /*0004*/ 	.word	0x00000082


	//----- nvinfo : EIATTR_KPARAM_INFO
	.align		4
.L_45:
        /*0008*/ 	.byte	0x04, 0x17
        /*000a*/ 	.short	(.L_47 - .L_46)
.L_46:
        /*000c*/ 	.word	0x00000000
        /*0010*/ 	.short	0x000a
        /*0012*/ 	.short	0x003c
        /*0014*/ 	.byte	0x00, 0xf0, 0x11, 0x00


	//----- nvinfo : EIATTR_KPARAM_INFO
	.align		4
.L_47:
        /*0018*/ 	.byte	0x04, 0x17
        /*001a*/ 	.short	(.L_49 - .L_48)
.L_48:
        /*001c*/ 	.word	0x00000000
        /*0020*/ 	.short	0x0009
        /*0022*/ 	.short	0x0038
        /*0024*/ 	.byte	0x00, 0xf0, 0x11, 0x00


	//----- nvinfo : EIATTR_KPARAM_INFO
	.align		4
.L_49:
        /*0028*/ 	.byte	0x04, 0x17
        /*002a*/ 	.short	(.L_51 - .L_50)
.L_50:
        /*002c*/ 	.word	0x00000000
        /*0030*/ 	.short	0x0008
        /*0032*/ 	.short	0x0034
        /*0034*/ 	.byte	0x00, 0xf0, 0x11, 0x00


	//----- nvinfo : EIATTR_KPARAM_INFO
	.align		4
.L_51:
        /*0038*/ 	.byte	0x04, 0x17
        /*003a*/ 	.short	(.L_53 - .L_52)
.L_52:
        /*003c*/ 	.word	0x00000000
        /*0040*/ 	.short	0x0007
        /*0042*/ 	.short	0x0030
        /*0044*/ 	.byte	0x00, 0xf0, 0x11, 0x00


	//----- nvinfo : EIATTR_KPARAM_INFO
	.align		4
.L_53:
        /*0048*/ 	.byte	0x04, 0x17
        /*004a*/ 	.short	(.L_55 - .L_54)
.L_54:
        /*004c*/ 	.word	0x00000000
        /*0050*/ 	.short	0x0006
        /*0052*/ 	.short	0x002c
        /*0054*/ 	.byte	0x00, 0xf0, 0x11, 0x00


	//----- nvinfo : EIATTR_KPARAM_INFO
	.align		4
.L_55:
        /*0058*/ 	.byte	0x04, 0x17
        /*005a*/ 	.short	(.L_57 - .L_56)
.L_56:
        /*005c*/ 	.word	0x00000000
        /*0060*/ 	.short	0x0005
        /*0062*/ 	.short	0x0028
        /*0064*/ 	.byte	0x00, 0xf0, 0x11, 0x00


	//----- nvinfo : EIATTR_KPARAM_INFO
	.align		4
.L_57:
        /*0068*/ 	.byte	0x04, 0x17
        /*006a*/ 	.short	(.L_59 - .L_58)
.L_58:
        /*006c*/ 	.word	0x00000000
        /*0070*/ 	.short	0x0004
        /*0072*/ 	.short	0x0020
        /*0074*/ 	.byte	0x00, 0xf5, 0x21, 0x00


	//----- nvinfo : EIATTR_KPARAM_INFO
	.align		4
.L_59:
        /*0078*/ 	.byte	0x04, 0x17
        /*007a*/ 	.short	(.L_61 - .L_60)
.L_60:
        /*007c*/ 	.word	0x00000000
        /*0080*/ 	.short	0x0003
        /*0082*/ 	.short	0x0018
        /*0084*/ 	.byte	0x00, 0xf5, 0x21, 0x00


	//----- nvinfo : EIATTR_KPARAM_INFO
	.align		4
.L_61:
        /*0088*/ 	.byte	0x04, 0x17
        /*008a*/ 	.short	(.L_63 - .L_62)
.L_62:
        /*008c*/ 	.word	0x00000000
        /*0090*/ 	.short	0x0002
        /*0092*/ 	.short	0x0010
        /*0094*/ 	.byte	0x00, 0xf5, 0x21, 0x00


	//----- nvinfo : EIATTR_KPARAM_INFO
	.align		4
.L_63:
        /*0098*/ 	.byte	0x04, 0x17
        /*009a*/ 	.short	(.L_65 - .L_64)
.L_64:
        /*009c*/ 	.word	0x00000000
        /*00a0*/ 	.short	0x0001
        /*00a2*/ 	.short	0x0008
        /*00a4*/ 	.byte	0x00, 0xf5, 0x21, 0x00


	//----- nvinfo : EIATTR_KPARAM_INFO
	.align		4
.L_65:
        /*00a8*/ 	.byte	0x04, 0x17
        /*00aa*/ 	.short	(.L_67 - .L_66)
.L_66:
        /*00ac*/ 	.word	0x00000000
        /*00b0*/ 	.short	0x0000
        /*00b2*/ 	.short	0x0000
        /*00b4*/ 	.byte	0x00, 0xf5, 0x21, 0x00


	//----- nvinfo : EIATTR_SPARSE_MMA_MASK
	.align		4
.L_67:
        /*00b8*/ 	.byte	0x03, 0x50
        /*00ba*/ 	.short	0x0000


	//----- nvinfo : EIATTR_MAXREG_COUNT
	.align		4
        /*00bc*/ 	.byte	0x03, 0x1b
        /*00be*/ 	.short	0x00ff


	//----- nvinfo : EIATTR_MERCURY_ISA_VERSION
	.align		4
        /*00c0*/ 	.byte	0x03, 0x5f
        /*00c2*/ 	.short	0x0101


	//----- nvinfo : EIATTR_VRC_CTA_INIT_COUNT
	.align		4
        /*00c4*/ 	.byte	0x02, 0x4a
	.zero		1
	.zero		1


	//----- nvinfo : EIATTR_EXIT_INSTR_OFFSETS
	.align		4
        /*00c8*/ 	.byte	0x04, 0x1c
        /*00ca*/ 	.short	(.L_69 - .L_68)


	//   ....[0]....
.L_68:
        /*00cc*/ 	.word	0x00000120


	//   ....[1]....
        /*00d0*/ 	.word	0x00000780


	//----- nvinfo : EIATTR_CRS_STACK_SIZE
	.align		4
.L_69:
        /*00d4*/ 	.byte	0x04, 0x1e
        /*00d6*/ 	.short	(.L_71 - .L_70)
.L_70:
        /*00d8*/ 	.word	0x00000000


	//----- nvinfo : EIATTR_CBANK_PARAM_SIZE
	.align		4
.L_71:
        /*00dc*/ 	.byte	0x03, 0x19
        /*00de*/ 	.short	0x0040


	//----- nvinfo : EIATTR_PARAM_CBANK
	.align		4
        /*00e0*/ 	.byte	0x04, 0x0a
        /*00e2*/ 	.short	(.L_73 - .L_72)
	.align		4
.L_72:
        /*00e4*/ 	.word	index@(.nv.constant0._Z9updatepsiP6float2S0_S0_S0_S0_fffiii)
        /*00e8*/ 	.short	0x0380
        /*00ea*/ 	.short	0x0040


	//----- nvinfo : EIATTR_SW_WAR
	.align		4
.L_73:
        /*00ec*/ 	.byte	0x04, 0x36
        /*00ee*/ 	.short	(.L_75 - .L_74)
.L_74:
        /*00f0*/ 	.word	0x00000008
.L_75:


//--------------------- .nv.info._Z9updateampP6float2Pfiii --------------------------
	.section	.nv.info._Z9updateampP6float2Pfiii,"",@"SHT_CUDA_INFO"
	.sectionflags	@""
	.align	4


	//----- nvinfo : EIATTR_CUDA_API_VERSION
	.align		4
        /*0000*/ 	.byte	0x04, 0x37
        /*0002*/ 	.short	(.L_77 - .L_76)
.L_76:
        /*0004*/ 	.word	0x00000082


	//----- nvinfo : EIATTR_KPARAM_INFO
	.align		4
.L_77:
        /*0008*/ 	.byte	0x04, 0x17
        /*000a*/ 	.short	(.L_79 - .L_78)
.L_78:
        /*000c*/ 	.word	0x00000000
        /*0010*/ 	.short	0x0004
        /*0012*/ 	.short	0x0018
        /*0014*/ 	.byte	0x00, 0xf0, 0x11, 0x00


	//----- nvinfo : EIATTR_KPARAM_INFO
	.align		4
.L_79:
        /*0018*/ 	.byte	0x04, 0x17
        /*001a*/ 	.short	(.L_81 - .L_80)
.L_80:
        /*001c*/ 	.word	0x00000000
        /*0020*/ 	.short	0x0003
        /*0022*/ 	.short	0x0014
        /*0024*/ 	.byte	0x00, 0xf0, 0x11, 0x00


	//----- nvinfo : EIATTR_KPARAM_INFO
	.align		4
.L_81:
        /*0028*/ 	.byte	0x04, 0x17
        /*002a*/ 	.short	(.L_83 - .L_82)
.L_82:
        /*002c*/ 	.word	0x00000000
        /*0030*/ 	.short	0x0002
        /*0032*/ 	.short	0x0010
        /*0034*/ 	.byte	0x00, 0xf0, 0x11, 0x00


	//----- nvinfo : EIATTR_KPARAM_INFO
	.align		4
.L_83:
        /*0038*/ 	.byte	0x04, 0x17
        /*003a*/ 	.short	(.L_85 - .L_84)
.L_84:
        /*003c*/ 	.word	0x00000000
        /*0040*/ 	.short	0x0001
        /*0042*/ 	.short	0x0008
        /*0044*/ 	.byte	0x00, 0xf5, 0x21, 0x00


	//----- nvinfo : EIATTR_KPARAM_INFO
	.align		4
.L_85:
        /*0048*/ 	.byte	0x04, 0x17
        /*004a*/ 	.short	(.L_87 - .L_86)
.L_86:
        /*004c*/ 	.word	0x00000000
        /*0050*/ 	.short	0x0000
        /*0052*/ 	.short	0x0000
        /*0054*/ 	.byte	0x00, 0xf5, 0x21, 0x00


	//----- nvinfo : EIATTR_SPARSE_MMA_MASK
	.align		4
.L_87:
        /*0058*/ 	.byte	0x03, 0x50
        /*005a*/ 	.short	0x0000


	//----- nvinfo : EIATTR_MAXREG_COUNT
	.align		4
        /*005c*/ 	.byte	0x03, 0x1b
        /*005e*/ 	.short	0x00ff


	//----- nvinfo : EIATTR_MERCURY_ISA_VERSION
	.align		4
        /*0060*/ 	.byte	0x03, 0x5f
        /*0062*/ 	.short	0x0101


	//----- nvinfo : EIATTR_VRC_CTA_INIT_COUNT
	.align		4
        /*0064*/ 	.byte	0x02, 0x4a
	.zero		1
	.zero		1


	//----- nvinfo : EIATTR_EXIT_INSTR_OFFSETS
	.align		4
        /*0068*/ 	.byte	0x04, 0x1c
        /*006a*/ 	.short	(.L_89 - .L_88)


	//   ....[0]....
.L_88:
        /*006c*/ 	.word	0x00000120


	//   ....[1]....
        /*0070*/ 	.word	0x000005b0


	//----- nvinfo : EIATTR_CRS_STACK_SIZE
	.align		4
.L_89:
        /*0074*/ 	.byte	0x04, 0x1e
        /*0076*/ 	.short	(.L_91 - .L_90)
.L_90:
        /*0078*/ 	.word	0x00000000


	//----- nvinfo : EIATTR_CBANK_PARAM_SIZE
	.align		4
.L_91:
        /*007c*/ 	.byte	0x03, 0x19
        /*007e*/ 	.short	0x001c


	//----- nvinfo : EIATTR_PARAM_CBANK
	.align		4
        /*0080*/ 	.byte	0x04, 0x0a
        /*0082*/ 	.short	(.L_93 - .L_92)
	.align		4
.L_92:
        /*0084*/ 	.word	index@(.nv.constant0._Z9updateampP6float2Pfiii)
        /*0088*/ 	.short	0x0380
        /*008a*/ 	.short	0x001c


	//----- nvinfo : EIATTR_SW_WAR
	.align		4
.L_93:
        /*008c*/ 	.byte	0x04, 0x36
        /*008e*/ 	.short	(.L_95 - .L_94)
.L_94:
        /*0090*/ 	.word	0x00000008
.L_95:


//--------------------- .nv.info._Z7mulamulP6float2S0_S0_PiS1_iiiiiiii --------------------------
	.section	.nv.info._Z7mulamulP6float2S0_S0_PiS1_iiiiiiii,"",@"SHT_CUDA_INFO"
	.sectionflags	@""
	.align	4


	//----- nvinfo : EIATTR_CUDA_API_VERSION
	.align		4
        /*0000*/ 	.byte	0x04, 0x37
        /*0002*/ 	.short	(.L_97 - .L_96)
.L_96:
        /*0004*/ 	.word	0x00000082


	//----- nvinfo : EIATTR_KPARAM_INFO
	.align		4
.L_97:
        /*0008*/ 	.byte	0x04, 0x17
        /*000a*/ 	.short	(.L_99 - .L_98)
.L_98:
        /*000c*/ 	.word	0x00000000
        /*0010*/ 	.short	0x000c
        /*0012*/ 	.short	0x0044
        /*0014*/ 	.byte	0x00, 0xf0, 0x11, 0x00


	//----- nvinfo : EIATTR_KPARAM_INFO
	.align		4
.L_99:
        /*0018*/ 	.byte	0x04, 0x17
        /*001a*/ 	.short	(.L_101 - .L_100)
.L_100:
        /*001c*/ 	.word	0x00000000
        /*0020*/ 	.short	0x000b
        /*0022*/ 	.short	0x0040
        /*0024*/ 	.byte	0x00, 0xf0, 0x11, 0x00


	//----- nvinfo : EIATTR_KPARAM_INFO
	.align		4
.L_101:
        /*0028*/ 	.byte	0x04, 0x17
        /*002a*/ 	.short	(.L_103 - .L_102)
.L_102:
        /*002c*/ 	.word	0x00000000
        /*0030*/ 	.short	0x000a
        /*0032*/ 	.short	0x003c
        /*0034*/ 	.byte	0x00, 0xf0, 0x11, 0x00


	//----- nvinfo : EIATTR_KPARAM_INFO
	.align		4
.L_103:
        /*0038*/ 	.byte	0x04, 0x17
        /*003a*/ 	.short	(.L_105 - .L_104)
.L_104:
        /*003c*/ 	.word	0x00000000
        /*0040*/ 	.short	0x0009
        /*0042*/ 	.short	0x0038
        /*0044*/ 	.byte	0x00, 0xf0, 0x11, 0x00


	//----- nvinfo : EIATTR_KPARAM_INFO
	.align		4
.L_105:
        /*0048*/ 	.byte	0x04, 0x17
        /*004a*/ 	.short	(.L_107 - .L_106)
.L_106:
        /*004c*/ 	.word	0x00000000
        /*0050*/ 	.short	0x0008
        /*0052*/ 	.short	0x0034
        /*0054*/ 	.byte	0x00, 0xf0, 0x11, 0x00


	//----- nvinfo : EIATTR_KPARAM_INFO
	.align		4
.L_107:
        /*0058*/ 	.byte	0x04, 0x17
        /*005a*/ 	.short	(.L_109 - .L_108)
.L_108:
        /*005c*/ 	.word	0x00000000
        /*0060*/ 	.short	0x0007
        /*0062*/ 	.short	0x0030
        /*0064*/ 	.byte	0x00, 0xf0, 0x11, 0x00


	//----- nvinfo : EIATTR_KPARAM_INFO
	.align		4
.L_109:
        /*0068*/ 	.byte	0x04, 0x17
        /*006a*/ 	.short	(.L_111 - .L_110)
.L_110:
        /*006c*/ 	.word	0x00000000
        /*0070*/ 	.short	0x0006
        /*0072*/ 	.short	0x002c
        /*0074*/ 	.byte	0x00, 0xf0, 0x11, 0x00


	//----- nvinfo : EIATTR_KPARAM_INFO
	.align		4
.L_111:
        /*0078*/ 	.byte	0x04, 0x17
        /*007a*/ 	.short	(.L_113 - .L_112)
.L_112:
        /*007c*/ 	.word	0x00000000
        /*0080*/ 	.short	0x0005
        /*0082*/ 	.short	0x0028
        /*0084*/ 	.byte	0x00, 0xf0, 0x11, 0x00


	//----- nvinfo : EIATTR_KPARAM_INFO
	.align		4
.L_113:
        /*0088*/ 	.byte	0x04, 0x17
        /*008a*/ 	.short	(.L_115 - .L_114)
.L_114:
        /*008c*/ 	.word	0x00000000
        /*0090*/ 	.short	0x0004
        /*0092*/ 	.short	0x0020
        /*0094*/ 	.byte	0x00, 0xf5, 0x21, 0x00


	//----- nvinfo : EIATTR_KPARAM_INFO
	.align		4
.L_115:
        /*0098*/ 	.byte	0x04, 0x17
        /*009a*/ 	.short	(.L_117 - .L_116)
.L_116:
        /*009c*/ 	.word	0x00000000
        /*00a0*/ 	.short	0x0003
        /*00a2*/ 	.short	0x0018
        /*00a4*/ 	.byte	0x00, 0xf5, 0x21, 0x00


	//----- nvinfo : EIATTR_KPARAM_INFO
	.align		4
.L_117:
        /*00a8*/ 	.byte	0x04, 0x17
        /*00aa*/ 	.short	(.L_119 - .L_118)
.L_118:
        /*00ac*/ 	.word	0x00000000
        /*00b0*/ 	.short	0x0002
        /*00b2*/ 	.short	0x0010
        /*00b4*/ 	.byte	0x00, 0xf5, 0x21, 0x00


	//----- nvinfo : EIATTR_KPARAM_INFO
	.align		4
.L_119:
        /*00b8*/ 	.byte	0x04, 0x17
        /*00ba*/ 	.short	(.L_121 - .L_120)
.L_120:
        /*00bc*/ 	.word	0x00000000
        /*00c0*/ 	.short	0x0001
        /*00c2*/ 	.short	0x0008
        /*00c4*/ 	.byte	0x00, 0xf5, 0x21, 0x00


	//----- nvinfo : EIATTR_KPARAM_INFO
	.align		4
.L_121:
        /*00c8*/ 	.byte	0x04, 0x17
        /*00ca*/ 	.short	(.L_123 - .L_122)
.L_122:
        /*00cc*/ 	.word	0x00000000
        /*00d0*/ 	.short	0x0000
        /*00d2*/ 	.short	0x0000
        /*00d4*/ 	.byte	0x00, 0xf5, 0x21, 0x00


	//----- nvinfo : EIATTR_SPARSE_MMA_MASK
	.align		4
.L_123:
        /*00d8*/ 	.byte	0x03, 0x50
        /*00da*/ 	.short	0x0000


	//----- nvinfo : EIATTR_MAXREG_COUNT
	.align		4
        /*00dc*/ 	.byte	0x03, 0x1b
        /*00de*/ 	.short	0x00ff


	//----- nvinfo : EIATTR_MERCURY_ISA_VERSION
	.align		4
        /*00e0*/ 	.byte	0x03, 0x5f
        /*00e2*/ 	.short	0x0101


	//----- nvinfo : EIATTR_VRC_CTA_INIT_COUNT
	.align		4
        /*00e4*/ 	.byte	0x02, 0x4a
	.zero		1
	.zero		1


	//----- nvinfo : EIATTR_EXIT_INSTR_OFFSETS
	.align		4
        /*00e8*/ 	.byte	0x04, 0x1c
        /*00ea*/ 	.short	(.L_125 - .L_124)


	//   ....[0]....
.L_124:
        /*00ec*/ 	.word	0x00000150


	//   ....[1]....
        /*00f0*/ 	.word	0x000003b0


	//   ....[2]....
        /*00f4*/ 	.word	0x000006a0


	//----- nvinfo : EIATTR_CBANK_PARAM_SIZE
	.align		4
.L_125:
        /*00f8*/ 	.byte	0x03, 0x19
        /*00fa*/ 	.short	0x0048


	//----- nvinfo : EIATTR_PARAM_CBANK
	.align		4
        /*00fc*/ 	.byte	0x04, 0x0a
        /*00fe*/ 	.short	(.L_127 - .L_126)
	.align		4
.L_126:
        /*0100*/ 	.word	index@(.nv.constant0._Z7mulamulP6float2S0_S0_PiS1_iiiiiiii)
        /*0104*/ 	.short	0x0380
        /*0106*/ 	.short	0x0048


	//----- nvinfo : EIATTR_SW_WAR
	.align		4
.L_127:
        /*0108*/ 	.byte	0x04, 0x36
        /*010a*/ 	.short	(.L_129 - .L_128)
.L_128:
        /*010c*/ 	.word	0x00000008
.L_129:


//--------------------- .nv.info._Z4mulaP6float2S0_S0_PiS1_iiiiiiii --------------------------
	.section	.nv.info._Z4mulaP6float2S0_S0_PiS1_iiiiiiii,"",@"SHT_CUDA_INFO"
	.sectionflags	@""
	.align	4


	//----- nvinfo : EIATTR_CUDA_API_VERSION
	.align		4
        /*0000*/ 	.byte	0x04, 0x37
        /*0002*/ 	.short	(.L_131 - .L_130)
.L_130:
        /*0004*/ 	.word	0x00000082


	//----- nvinfo : EIATTR_KPARAM_INFO
	.align		4
.L_131:
        /*0008*/ 	.byte	0x04, 0x17
        /*000a*/ 	.short	(.L_133 - .L_132)
.L_132:
        /*000c*/ 	.word	0x00000000
        /*0010*/ 	.short	0x000c
        /*0012*/ 	.short	0x0044
        /*0014*/ 	.byte	0x00, 0xf0, 0x11, 0x00


	//----- nvinfo : EIATTR_KPARAM_INFO
	.align		4
.L_133:
        /*0018*/ 	.byte	0x04, 0x17
        /*001a*/ 	.short	(.L_135 - .L_134)
.L_134:
        /*001c*/ 	.word	0x00000000
        /*0020*/ 	.short	0x000b
        /*0022*/ 	.short	0x0040
        /*0024*/ 	.byte	0x00, 0xf0, 0x11, 0x00


	//----- nvinfo : EIATTR_KPARAM_INFO
	.align		4
.L_135:
        /*0028*/ 	.byte	0x04, 0x17
        /*002a*/ 	.short	(.L_137 - .L_136)
.L_136:
        /*002c*/ 	.word	0x00000000
        /*0030*/ 	.short	0x000a
        /*0032*/ 	.short	0x003c
        /*0034*/ 	.byte	0x00, 0xf0, 0x11, 0x00


	//----- nvinfo : EIATTR_KPARAM_INFO
	.align		4
.L_137:
        /*0038*/ 	.byte	0x04, 0x17
        /*003a*/ 	.short	(.L_139 - .L_138)
.L_138:
        /*003c*/ 	.word	0x00000000
        /*0040*/ 	.short	0x0009
        /*0042*/ 	.short	0x0038
        /*0044*/ 	.byte	0x00, 0xf0, 0x11, 0x00


	//----- nvinfo : EIATTR_KPARAM_INFO
	.align		4
.L_139:
        /*0048*/ 	.byte	0x04, 0x17
        /*004a*/ 	.short	(.L_141 - .L_140)
.L_140:
        /*004c*/ 	.word	0x00000000
        /*0050*/ 	.short	0x0008
        /*0052*/ 	.short	0x0034
        /*0054*/ 	.byte	0x00, 0xf0, 0x11, 0x00


	//----- nvinfo : EIATTR_KPARAM_INFO
	.align		4
.L_141:
        /*0058*/ 	.byte	0x04, 0x17
        /*005a*/ 	.short	(.L_143 - .L_142)
.L_142:
        /*005c*/ 	.word	0x00000000
        /*0060*/ 	.short	0x0007
        /*0062*/ 	.short	0x0030
        /*0064*/ 	.byte	0x00, 0xf0, 0x11, 0x00


	//----- nvinfo : EIATTR_KPARAM_INFO
	.align		4
.L_143:
        /*0068*/ 	.byte	0x04, 0x17
        /*006a*/ 	.short	(.L_145 - .L_144)
.L_144:
        /*006c*/ 	.word	0x00000000
        /*0070*/ 	.short	0x0006
        /*0072*/ 	.short	0x002c
        /*0074*/ 	.byte	0x00, 0xf0, 0x11, 0x00


	//----- nvinfo : EIATTR_KPARAM_INFO
	.align		4
.L_145:
        /*0078*/ 	.byte	0x04, 0x17
        /*007a*/ 	.short	(.L_147 - .L_146)
.L_146:
        /*007c*/ 	.word	0x00000000
        /*0080*/ 	.short	0x0005
        /*0082*/ 	.short	0x0028
        /*0084*/ 	.byte	0x00, 0xf0, 0x11, 0x00


	//----- nvinfo : EIATTR_KPARAM_INFO
	.align		4
.L_147:
        /*0088*/ 	.byte	0x04, 0x17
        /*008a*/ 	.short	(.L_149 - .L_148)
.L_148:
        /*008c*/ 	.word	0x00000000
        /*0090*/ 	.short	0x0004
        /*0092*/ 	.short	0x0020
        /*0094*/ 	.byte	0x00, 0xf5, 0x21, 0x00


	//----- nvinfo : EIATTR_KPARAM_INFO
	.align		4
.L_149:
        /*0098*/ 	.byte	0x04, 0x17
        /*009a*/ 	.short	(.L_151 - .L_150)
.L_150:
        /*009c*/ 	.word	0x00000000
        /*00a0*/ 	.short	0x0003
        /*00a2*/ 	.short	0x0018
        /*00a4*/ 	.byte	0x00, 0xf5, 0x21, 0x00


	//----- nvinfo : EIATTR_KPARAM_INFO
	.align		4
.L_151:
        /*00a8*/ 	.byte	0x04, 0x17
        /*00aa*/ 	.short	(.L_153 - .L_152)
.L_152:
        /*00ac*/ 	.word	0x00000000
        /*00b0*/ 	.short	0x0002
        /*00b2*/ 	.short	0x0010
        /*00b4*/ 	.byte	0x00, 0xf5, 0x21, 0x00


	//----- nvinfo : EIATTR_KPARAM_INFO
	.align		4
.L_153:
        /*00b8*/ 	.byte	0x04, 0x17
        /*00ba*/ 	.short	(.L_155 - .L_154)
.L_154:
        /*00bc*/ 	.word	0x00000000
        /*00c0*/ 	.short	0x0001
        /*00c2*/ 	.short	0x0008
        /*00c4*/ 	.byte	0x00, 0xf5, 0x21, 0x00


	//----- nvinfo : EIATTR_KPARAM_INFO
	.align		4
.L_155:
        /*00c8*/ 	.byte	0x04, 0x17
        /*00ca*/ 	.short	(.L_157 - .L_156)
.L_156:
        /*00cc*/ 	.word	0x00000000
        /*00d0*/ 	.short	0x0000
        /*00d2*/ 	.short	0x0000
        /*00d4*/ 	.byte	0x00, 0xf5, 0x21, 0x00


	//----- nvinfo : EIATTR_SPARSE_MMA_MASK
	.align		4
.L_157:
        /*00d8*/ 	.byte	0x03, 0x50
        /*00da*/ 	.short	0x0000


	//----- nvinfo : EIATTR_MAXREG_COUNT
	.align		4
        /*00dc*/ 	.byte	0x03, 0x1b
        /*00de*/ 	.short	0x00ff


	//----- nvinfo : EIATTR_MERCURY_ISA_VERSION
	.align		4
        /*00e0*/ 	.byte	0x03, 0x5f
        /*00e2*/ 	.short	0x0101


	//----- nvinfo : EIATTR_VRC_CTA_INIT_COUNT
	.align		4
        /*00e4*/ 	.byte	0x02, 0x4a
	.zero		1
	.zero		1


	//----- nvinfo : EIATTR_EXIT_INSTR_OFFSETS
	.align		4
        /*00e8*/ 	.byte	0x04, 0x1c
        /*00ea*/ 	.short	(.L_159 - .L_158)


	//   ....[0]....
.L_158:
        /*00ec*/ 	.word	0x00000150


	//   ....[1]....
        /*00f0*/ 	.word	0x000003a0


	//   ....[2]....
        /*00f4*/ 	.word	0x000008f0


	//----- nvinfo : EIATTR_CRS_STACK_SIZE
	.align		4
.L_159:
        /*00f8*/ 	.byte	0x04, 0x1e
        /*00fa*/ 	.short	(.L_161 - .L_160)
.L_160:
        /*00fc*/ 	.word	0x00000000


	//----- nvinfo : EIATTR_CBANK_PARAM_SIZE
	.align		4
.L_161:
        /*0100*/ 	.byte	0x03, 0x19
        /*0102*/ 	.short	0x0048


	//----- nvinfo : EIATTR_PARAM_CBANK
	.align		4
        /*0104*/ 	.byte	0x04, 0x0a
        /*0106*/ 	.short	(.L_163 - .L_162)
	.align		4
.L_162:
        /*0108*/ 	.word	index@(.nv.constant0._Z4mulaP6float2S0_S0_PiS1_iiiiiiii)
        /*010c*/ 	.short	0x0380
        /*010e*/ 	.short	0x0048


	//----- nvinfo : EIATTR_SW_WAR
	.align		4
.L_163:
        /*0110*/ 	.byte	0x04, 0x36
        /*0112*/ 	.short	(.L_165 - .L_164)
.L_164:
        /*0114*/ 	.word	0x00000008
.L_165:


//--------------------- .nv.info._Z3mulP6float2S0_S0_PiS1_iiiiiiii --------------------------
	.section	.nv.info._Z3mulP6float2S0_S0_PiS1_iiiiiiii,"",@"SHT_CUDA_INFO"
	.sectionflags	@""
	.align	4


	//----- nvinfo : EIATTR_CUDA_API_VERSION
	.align		4
        /*0000*/ 	.byte	0x04, 0x37
        /*0002*/ 	.short	(.L_167 - .L_166)
.L_166:
        /*0004*/ 	.word	0x00000082


	//----- nvinfo : EIATTR_KPARAM_INFO
	.align		4
.L_167:
        /*0008*/ 	.byte	0x04, 0x17
        /*000a*/ 	.short	(.L_169 - .L_168)
.L_168:
        /*000c*/ 	.word	0x00000000
        /*0010*/ 	.short	0x000c
        /*0012*/ 	.short	0x0044
        /*0014*/ 	.byte	0x00, 0xf0, 0x11, 0x00


	//----- nvinfo : EIATTR_KPARAM_INFO
	.align		4
.L_169:
        /*0018*/ 	.byte	0x04, 0x17
        /*001a*/ 	.short	(.L_171 - .L_170)
.L_170:
        /*001c*/ 	.word	0x00000000
        /*0020*/ 	.short	0x000b
        /*0022*/ 	.short	0x0040
        /*0024*/ 	.byte	0x00, 0xf0, 0x11, 0x00


	//----- nvinfo : EIATTR_KPARAM_INFO
	.align		4
.L_171:
        /*0028*/ 	.byte	0x04, 0x17
        /*002a*/ 	.short	(.L_173 - .L_172)
.L_172:
        /*002c*/ 	.word	0x00000000
        /*0030*/ 	.short	0x000a
        /*0032*/ 	.short	0x003c
        /*0034*/ 	.byte	0x00, 0xf0, 0x11, 0x00


	//----- nvinfo : EIATTR_KPARAM_INFO
	.align		4
.L_173:
        /*0038*/ 	.byte	0x04, 0x17
        /*003a*/ 	.short	(.L_175 - .L_174)
.L_174:
        /*003c*/ 	.word	0x00000000
        /*0040*/ 	.short	0x0009
        /*0042*/ 	.short	0x0038
        /*0044*/ 	.byte	0x00, 0xf0, 0x11, 0x00


	//----- nvinfo : EIATTR_KPARAM_INFO
	.align		4
.L_175:
        /*0048*/ 	.byte	0x04, 0x17
        /*004a*/ 	.short	(.L_177 - .L_176)
.L_176:
        /*004c*/ 	.word	0x00000000
        /*0050*/ 	.short	0x0008
        /*0052*/ 	.short	0x0034
        /*0054*/ 	.byte	0x00, 0xf0, 0x11, 0x00


	//----- nvinfo : EIATTR_KPARAM_INFO
	.align		4
.L_177:
        /*0058*/ 	.byte	0x04, 0x17
        /*005a*/ 	.short	(.L_179 - .L_178)
.L_178:
        /*005c*/ 	.word	0x00000000
        /*0060*/ 	.short	0x0007
        /*0062*/ 	.short	0x0030
        /*0064*/ 	.byte	0x00, 0xf0, 0x11, 0x00


	//----- nvinfo : EIATTR_KPARAM_INFO
	.align		4
.L_179:
        /*0068*/ 	.byte	0x04, 0x17
        /*006a*/ 	.short	(.L_181 - .L_180)
.L_180:
        /*006c*/ 	.word	0x00000000
        /*0070*/ 	.short	0x0006
        /*0072*/ 	.short	0x002c
        /*0074*/ 	.byte	0x00, 0xf0, 0x11, 0x00


	//----- nvinfo : EIATTR_KPARAM_INFO
	.align		4
.L_181:
        /*0078*/ 	.byte	0x04, 0x17
        /*007a*/ 	.short	(.L_183 - .L_182)
.L_182:
        /*007c*/ 	.word	0x00000000
        /*0080*/ 	.short	0x0005
        /*0082*/ 	.short	0x0028
        /*0084*/ 	.byte	0x00, 0xf0, 0x11, 0x00


	//----- nvinfo : EIATTR_KPARAM_INFO
	.align		4
.L_183:
        /*0088*/ 	.byte	0x04, 0x17
        /*008a*/ 	.short	(.L_185 - .L_184)
.L_184:
        /*008c*/ 	.word	0x00000000
        /*0090*/ 	.short	0x0004
        /*0092*/ 	.short	0x0020
        /*0094*/ 	.byte	0x00, 0xf5, 0x21, 0x00


	//----- nvinfo : EIATTR_KPARAM_INFO
	.align		4
.L_185:
        /*0098*/ 	.byte	0x04, 0x17
        /*009a*/ 	.short	(.L_187 - .L_186)
.L_186:
        /*009c*/ 	.word	0x00000000
        /*00a0*/ 	.short	0x0003
        /*00a2*/ 	.short	0x0018
        /*00a4*/ 	.byte	0x00, 0xf5, 0x21, 0x00


	//----- nvinfo : EIATTR_KPARAM_INFO
	.align		4
.L_187:
        /*00a8*/ 	.byte	0x04, 0x17
        /*00aa*/ 	.short	(.L_189 - .L_188)
.L_188:
        /*00ac*/ 	.word	0x00000000
        /*00b0*/ 	.short	0x0002
        /*00b2*/ 	.short	0x0010
        /*00b4*/ 	.byte	0x00, 0xf5, 0x21, 0x00


	//----- nvinfo : EIATTR_KPARAM_INFO
	.align		4
.L_189:
        /*00b8*/ 	.byte	0x04, 0x17
        /*00ba*/ 	.short	(.L_191 - .L_190)
.L_190:
        /*00bc*/ 	.word	0x00000000
        /*00c0*/ 	.short	0x0001
        /*00c2*/ 	.short	0x0008
        /*00c4*/ 	.byte	0x00, 0xf5, 0x21, 0x00


	//----- nvinfo : EIATTR_KPARAM_INFO
	.align		4
.L_191:
        /*00c8*/ 	.byte	0x04, 0x17
        /*00ca*/ 	.short	(.L_193 - .L_192)
.L_192:
        /*00cc*/ 	.word	0x00000000
        /*00d0*/ 	.short	0x0000
        /*00d2*/ 	.short	0x0000
        /*00d4*/ 	.byte	0x00, 0xf5, 0x21, 0x00


	//----- nvinfo : EIATTR_SPARSE_MMA_MASK
	.align		4
.L_193:
        /*00d8*/ 	.byte	0x03, 0x50
        /*00da*/ 	.short	0x0000


	//----- nvinfo : EIATTR_MAXREG_COUNT
	.align		4
        /*00dc*/ 	.byte	0x03, 0x1b
        /*00de*/ 	.short	0x00ff


	//----- nvinfo : EIATTR_MERCURY_ISA_VERSION
	.align		4
        /*00e0*/ 	.byte	0x03, 0x5f
        /*00e2*/ 	.short	0x0101


	//----- nvinfo : EIATTR_VRC_CTA_INIT_COUNT
	.align		4
        /*00e4*/ 	.byte	0x02, 0x4a
	.zero		1
	.zero		1


	//----- nvinfo : EIATTR_EXIT_INSTR_OFFSETS
	.align		4
        /*00e8*/ 	.byte	0x04, 0x1c
        /*00ea*/ 	.short	(.L_195 - .L_194)


	//   ....[0]....
.L_194:
        /*00ec*/ 	.word	0x00000150


	//   ....[1]....
        /*00f0*/ 	.word	0x000003b0


	//   ....[2]....
        /*00f4*/ 	.word	0x00000910


	//----- nvinfo : EIATTR_CRS_STACK_SIZE
	.align		4
.L_195:
        /*00f8*/ 	.byte	0x04, 0x1e
        /*00fa*/ 	.short	(.L_197 - .L_196)
.L_196:
        /*00fc*/ 	.word	0x00000000


	//----- nvinfo : EIATTR_CBANK_PARAM_SIZE
	.align		4
.L_197:
        /*0100*/ 	.byte	0x03, 0x19
        /*0102*/ 	.short	0x0048


	//----- nvinfo : EIATTR_PARAM_CBANK
	.align		4
        /*0104*/ 	.byte	0x04, 0x0a
        /*0106*/ 	.short	(.L_199 - .L_198)
	.align		4
.L_198:
        /*0108*/ 	.word	index@(.nv.constant0._Z3mulP6float2S0_S0_PiS1_iiiiiiii)
        /*010c*/ 	.short	0x0380
        /*010e*/ 	.short	0x0048


	//----- nvinfo : EIATTR_SW_WAR
	.align		4
.L_199:
        /*0110*/ 	.byte	0x04, 0x36
        /*0112*/ 	.short	(.L_201 - .L_200)
.L_200:
        /*0114*/ 	.word	0x00000008
.L_201:


//--------------------- .nv.callgraph             --------------------------
	.section	.nv.callgraph,"",@"SHT_CUDA_CALLGRAPH"
	.align	4
	.sectionentsize	8
	.align		4
        /*0000*/ 	.word	0x00000000
	.align		4
        /*0004*/ 	.word	0xffffffff
	.align		4
        /*0008*/ 	.word	0x00000000
	.align		4
        /*000c*/ 	.word	0xfffffffe
	.align		4
        /*0010*/ 	.word	0x00000000
	.align		4
        /*0014*/ 	.word	0xfffffffd
	.align		4
        /*0018*/ 	.word	0x00000000
	.align		4
        /*001c*/ 	.word	0xfffffffc


//--------------------- .text._Z9updatepsiP6float2S0_S0_S0_S0_fffiii --------------------------
	.section	.text._Z9updatepsiP6float2S0_S0_S0_S0_fffiii,"ax",@progbits
	.align	128
        .global         _Z9updatepsiP6float2S0_S0_S0_S0_fffiii
        .type           _Z9updatepsiP6float2S0_S0_S0_S0_fffiii,@function
        .size           _Z9updatepsiP6float2S0_S0_S0_S0_fffiii,(.L_x_62 - _Z9updatepsiP6float2S0_S0_S0_S0_fffiii)
        .other          _Z9updatepsiP6float2S0_S0_S0_S0_fffiii,@"STO_CUDA_ENTRY STV_DEFAULT"
_Z9updatepsiP6float2S0_S0_S0_S0_fffiii:
.text._Z9updatepsiP6float2S0_S0_S0_S0_fffiii:
[----:B------:R-:W-:Y:S01]  /*0000*/  LDC R1, c[0x0][0x37c] ;  /* 0x0000df00ff017b82 */ /* 0x000fe20000000800 */
[----:B------:R-:W0:Y:S01]  /*0010*/  S2R R0, SR_CTAID.Y ;  /* 0x0000000000007919 */ /* 0x000e220000002600 */
[----:B------:R-:W1:Y:S01]  /*0020*/  LDCU UR4, c[0x0][0x360] ;  /* 0x00006c00ff0477ac */ /* 0x000e620008000800 */
[----:B------:R-:W0:Y:S01]  /*0030*/  S2R R3, SR_TID.Y ;  /* 0x0000000000037919 */ /* 0x000e220000002200 */
[----:B------:R-:W0:Y:S01]  /*0040*/  LDCU UR5, c[0x0][0x364] ;  /* 0x00006c80ff0577ac */ /* 0x000e220008000800 */
[----:B------:R-:W1:Y:S01]  /*0050*/  S2R R13, SR_CTAID.X ;  /* 0x00000000000d7919 */ /* 0x000e620000002500 */
[----:B------:R-:W2:Y:S01]  /*0060*/  LDCU.64 UR8, c[0x0][0x3b8] ;  /* 0x00007700ff0877ac */ /* 0x000ea20008000a00 */
[----:B------:R-:W1:Y:S01]  /*0070*/  S2R R2, SR_TID.X ;  /* 0x0000000000027919 */ /* 0x000e620000002100 */
[----:B------:R-:W3:Y:S01]  /*0080*/  LDCU UR6, c[0x0][0x368] ;  /* 0x00006d00ff0677ac */ /* 0x000ee20008000800 */
[----:B------:R-:W3:Y:S01]  /*0090*/  S2R R5, SR_CTAID.Z ;  /* 0x0000000000057919 */ /* 0x000ee20000002700 */
[----:B------:R-:W4:Y:S01]  /*00a0*/  LDCU UR7, c[0x0][0x3b4] ;  /* 0x00007680ff0777ac */ /* 0x000f220008000800 */
[----:B------:R-:W3:Y:S01]  /*00b0*/  S2R R4, SR_TID.Z ;  /* 0x0000000000047919 */ /* 0x000ee20000002300 */
[----:B0-----:R-:W-:-:S05]  /*00c0*/  IMAD R0, R0, UR5, R3 ;  /* 0x0000000500007c24 */ /* 0x001fca000f8e0203 */
[----:B--2---:R-:W-:Y:S01]  /*00d0*/  ISETP.GE.AND P0, PT, R0, UR8, PT ;  /* 0x0000000800007c0c */ /* 0x004fe2000bf06270 */
[----:B-1----:R-:W-:-:S05]  /*00e0*/  IMAD R13, R13, UR4, R2 ;  /* 0x000000040d0d7c24 */ /* 0x002fca000f8e0202 */
[----:B------:R-:W-:Y:S01]  /*00f0*/  ISETP.GE.OR P0, PT, R13, UR9, P0 ;  /* 0x000000090d007c0c */ /* 0x000fe20008706670 */
[----:B---3--:R-:W-:-:S05]  /*0100*/  IMAD R5, R5, UR6, R4 ;  /* 0x0000000605057c24 */ /* 0x008fca000f8e0204 */
[----:B----4-:R-:W-:-:S13]  /*0110*/  ISETP.GE.OR P0, PT, R5, UR7, P0 ;  /* 0x0000000705007c0c */ /* 0x010fda0008706670 */
[----:B------:R-:W-:Y:S05]  /*0120*/  @P0 EXIT ;  /* 0x000000000000094d */ /* 0x000fea0003800000 */
[----:B------:R-:W0:Y:S01]  /*0130*/  LDC.64 R2, c[0x0][0x3a0] ;  /* 0x0000e800ff027b82 */ /* 0x000e220000000a00 */
[----:B------:R-:W1:Y:S01]  /*0140*/  LDCU.64 UR4, c[0x0][0x358] ;  /* 0x00006b00ff0477ac */ /* 0x000e620008000a00 */
[----:B------:R-:W-:-:S04]  /*0150*/  IMAD R0, R5, UR8, R0 ;  /* 0x0000000805007c24 */ /* 0x000fc8000f8e0200 */
[----:B------:R-:W-:Y:S02]  /*0160*/  IMAD R13, R0, UR9, R13 ;  /* 0x00000009000d7c24 */ /* 0x000fe4000f8e020d */
[----:B------:R-:W2:Y:S08]  /*0170*/  LDC.64 R8, c[0x0][0x388] ;  /* 0x0000e200ff087b82 */ /* 0x000eb00000000a00 */
[----:B------:R-:W3:Y:S01]  /*0180*/  LDC.64 R6, c[0x0][0x380] ;  /* 0x0000e000ff067b82 */ /* 0x000ee20000000a00 */
[----:B0-----:R-:W-:-:S07]  /*0190*/  IMAD.WIDE R2, R13, 0x8, R2 ;  /* 0x000000080d027825 */ /* 0x001fce00078e0202 */
[----:B------:R-:W0:Y:S01]  /*01a0*/  LDC.64 R18, c[0x0][0x3a8] ;  /* 0x0000ea00ff127b82 */ /* 0x000e220000000a00 */
[----:B-1----:R-:W4:Y:S01]  /*01b0*/  LDG.E.64 R2, desc[UR4][R2.64] ;  /* 0x0000000402027981 */ /* 0x002f22000c1e1b00 */
[----:B--2---:R-:W-:-:S06]  /*01c0*/  IMAD.WIDE R8, R13, 0x8, R8 ;  /* 0x000000080d087825 */ /* 0x004fcc00078e0208 */
[----:B------:R-:W5:Y:S01]  /*01d0*/  LDG.E.64 R8, desc[UR4][R8.64] ;  /* 0x0000000408087981 */ /* 0x000f62000c1e1b00 */
[----:B---3--:R-:W-:-:S05]  /*01e0*/  IMAD.WIDE R6, R13, 0x8, R6 ;  /* 0x000000080d067825 */ /* 0x008fca00078e0206 */
[----:B------:R1:W5:Y:S01]  /*01f0*/  LDG.E.64 R10, desc[UR4][R6.64] ;  /* 0x00000004060a7981 */ /* 0x000362000c1e1b00 */
[----:B0-----:R-:W0:Y:S01]  /*0200*/  MUFU.RCP R5, R18 ;  /* 0x0000001200057308 */ /* 0x001e220000001000 */
[----:B------:R-:W-:Y:S01]  /*0210*/  FMUL R16, R18, R19 ;  /* 0x0000001312107220 */ /* 0x000fe20000400000 */
[----:B------:R-:W-:Y:S01]  /*0220*/  BSSY.RECONVERGENT B0, `(.L_x_0) ;  /* 0x000000f000007945 */ /* 0x000fe20003800200 */
[----:B0-----:R-:W-:-:S04]  /*0230*/  FFMA R0, R5, -R18, 1 ;  /* 0x3f80000005007423 */ /* 0x001fc80000000812 */
[----:B------:R-:W-:Y:S01]  /*0240*/  FFMA R5, R5, R0, R5 ;  /* 0x0000000005057223 */ /* 0x000fe20000000005 */
[----:B------:R-:W-:Y:S01]  /*0250*/  FADD R4, -R16, 1 ;  /* 0x3f80000010047421 */ /* 0x000fe20000000100 */
[----:B----4-:R-:W0:Y:S02]  /*0260*/  FCHK P0, R2, R18 ;  /* 0x0000001202007302 */ /* 0x010e240000000000 */
[----:B------:R-:W-:-:S04]  /*0270*/  FFMA R15, R2, R5, RZ ;  /* 0x00000005020f7223 */ /* 0x000fc800000000ff */
[----:B------:R-:W-:-:S04]  /*0280*/  FFMA R0, R15, -R18, R2 ;  /* 0x800000120f007223 */ /* 0x000fc80000000002 */
[----:B------:R-:W-:Y:S01]  /*0290*/  FFMA R5, R5, R0, R15 ;  /* 0x0000000005057223 */ /* 0x000fe2000000000f */
[----:B01----:R-:W-:Y:S06]  /*02a0*/  @!P0 BRA `(.L_x_1) ;  /* 0x0000000000188947 */ /* 0x003fec0003800000 */
[----:B------:R-:W0:Y:S01]  /*02b0*/  LDCU UR6, c[0x0][0x3a8] ;  /* 0x00007500ff0677ac */ /* 0x000e220008000800 */
[----:B------:R-:W-:Y:S02]  /*02c0*/  MOV R0, R2 ;  /* 0x0000000200007202 */ /* 0x000fe40000000f00 */
[----:B------:R-:W-:Y:S01]  /*02d0*/  MOV R12, 0x300 ;  /* 0x00000300000c7802 */ /* 0x000fe20000000f00 */
[----:B0-----:R-:W-:-:S07]  /*02e0*/  IMAD.U32 R5, RZ, RZ, UR6 ;  /* 0x00000006ff057e24 */ /* 0x001fce000f8e00ff */
[----:B-----5:R-:W-:Y:S05]  /*02f0*/  CALL.REL.NOINC `($__internal_0_$__cuda_sm3x_div_rn_noftz_f32_slowpath) ;  /* 0x0000000400247944 */ /* 0x020fea0003c00000 */
[----:B------:R-:W-:-:S07]  /*0300*/  MOV R5, R0 ;  /* 0x0000000000057202 */ /* 0x000fce0000000f00 */
.L_x_1:
[----:B------:R-:W-:Y:S05]  /*0310*/  BSYNC.RECONVERGENT B0 ;  /* 0x0000000000007941 */ /* 0x000fea0003800200 */
.L_x_0:
[----:B------:R-:W0:Y:S08]  /*0320*/  LDC.64 R14, c[0x0][0x390] ;  /* 0x0000e400ff0e7b82 */ /* 0x000e300000000a00 */
[----:B------:R-:W1:Y:S08]  /*0330*/  LDC.64 R18, c[0x0][0x398] ;  /* 0x0000e600ff127b82 */ /* 0x000e700000000a00 */
[----:B------:R-:W2:Y:S01]  /*0340*/  LDC R21, c[0x0][0x3b0] ;  /* 0x0000ec00ff157b82 */ /* 0x000ea20000000800 */
[----:B0-----:R-:W-:-:S07]  /*0350*/  IMAD.WIDE R14, R13, 0x8, R14 ;  /* 0x000000080d0e7825 */ /* 0x001fce00078e020e */
[----:B------:R-:W0:Y:S01]  /*0360*/  LDC R17, c[0x0][0x3ac] ;  /* 0x0000eb00ff117b82 */ /* 0x000e220000000800 */
[----:B------:R-:W3:Y:S01]  /*0370*/  LDG.E.64 R14, desc[UR4][R14.64] ;  /* 0x000000040e0e7981 */ /* 0x000ee2000c1e1b00 */
[----:B-1----:R-:W-:-:S06]  /*0380*/  IMAD.WIDE R12, R13, 0x8, R18 ;  /* 0x000000080d0c7825 */ /* 0x002fcc00078e0212 */
[----:B------:R-:W3:Y:S01]  /*0390*/  LDG.E.64 R12, desc[UR4][R12.64] ;  /* 0x000000040c0c7981 */ /* 0x000ee2000c1e1b00 */
[----:B--2---:R-:W1:Y:S01]  /*03a0*/  MUFU.RCP R2, R21 ;  /* 0x0000001500027308 */ /* 0x004e620000001000 */
[----:B0-----:R-:W-:Y:S01]  /*03b0*/  FMUL R17, R17, 0.5 ;  /* 0x3f00000011117820 */ /* 0x001fe20000400000 */
[----:B-----5:R-:W-:Y:S01]  /*03c0*/  FADD R5, R8, -R5 ;  /* 0x8000000508057221 */ /* 0x020fe20000000000 */
[----:B-1----:R-:W-:-:S04]  /*03d0*/  FFMA R19, R2, -R21, 1 ;  /* 0x3f80000002137423 */ /* 0x002fc80000000815 */
[----:B------:R-:W-:Y:S01]  /*03e0*/  FFMA R19, R2, R19, R2 ;  /* 0x0000001302137223 */ /* 0x000fe20000000002 */
[----:B------:R-:W-:Y:S01]  /*03f0*/  FMUL R5, R16, R5 ;  /* 0x0000000510057220 */ /* 0x000fe20000400000 */
[----:B------:R-:W-:Y:S03]  /*0400*/  BSSY.RECONVERGENT B0, `(.L_x_2) ;  /* 0x000000e000007945 */ /* 0x000fe60003800200 */
[----:B------:R-:W-:Y:S01]  /*0410*/  FFMA R2, R4, R10, R5 ;  /* 0x0000000a04027223 */ /* 0x000fe20000000005 */
[----:B---3--:R-:W-:-:S04]  /*0420*/  FADD R0, R14, -R12 ;  /* 0x8000000c0e007221 */ /* 0x008fc80000000000 */
[----:B------:R-:W-:-:S04]  /*0430*/  FMUL R0, R17, R0 ;  /* 0x0000000011007220 */ /* 0x000fc80000400000 */
[----:B------:R-:W0:Y:S01]  /*0440*/  FCHK P0, R0, R21 ;  /* 0x0000001500007302 */ /* 0x000e220000000000 */
[----:B------:R-:W-:-:S04]  /*0450*/  FFMA R8, R0, R19, RZ ;  /* 0x0000001300087223 */ /* 0x000fc800000000ff */
[----:B------:R-:W-:-:S04]  /*0460*/  FFMA R12, R8, -R21, R0 ;  /* 0x80000015080c7223 */ /* 0x000fc80000000000 */
[----:B------:R-:W-:Y:S01]  /*0470*/  FFMA R19, R19, R12, R8 ;  /* 0x0000000c13137223 */ /* 0x000fe20000000008 */
[----:B0-----:R-:W-:Y:S06]  /*0480*/  @!P0 BRA `(.L_x_3) ;  /* 0x0000000000148947 */ /* 0x001fec0003800000 */
[----:B------:R-:W0:Y:S01]  /*0490*/  LDCU UR6, c[0x0][0x3b0] ;  /* 0x00007600ff0677ac */ /* 0x000e220008000800 */
[----:B------:R-:W-:Y:S01]  /*04a0*/  MOV R12, 0x4d0 ;  /* 0x000004d0000c7802 */ /* 0x000fe20000000f00 */
[----:B0-----:R-:W-:-:S07]  /*04b0*/  IMAD.U32 R5, RZ, RZ, UR6 ;  /* 0x00000006ff057e24 */ /* 0x001fce000f8e00ff */
[----:B------:R-:W-:Y:S05]  /*04c0*/  CALL.REL.NOINC `($__internal_0_$__cuda_sm3x_div_rn_noftz_f32_slowpath) ;  /* 0x0000000000b07944 */ /* 0x000fea0003c00000 */
[----:B------:R-:W-:-:S07]  /*04d0*/  MOV R19, R0 ;  /* 0x0000000000137202 */ /* 0x000fce0000000f00 */
.L_x_3:
[----:B------:R-:W-:Y:S05]  /*04e0*/  BSYNC.RECONVERGENT B0 ;  /* 0x0000000000007941 */ /* 0x000fea0003800200 */
.L_x_2:
[----:B------:R-:W0:Y:S01]  /*04f0*/  LDC R10, c[0x0][0x3a8] ;  /* 0x0000ea00ff0a7b82 */ /* 0x000e220000000800 */
[----:B------:R-:W-:Y:S01]  /*0500*/  BSSY.RECONVERGENT B0, `(.L_x_4) ;  /* 0x0000010000007945 */ /* 0x000fe20003800200 */
[----:B------:R-:W-:Y:S01]  /*0510*/  FADD R2, R2, R19 ;  /* 0x0000001302027221 */ /* 0x000fe20000000000 */
[----:B0-----:R-:W0:Y:S08]  /*0520*/  MUFU.RCP R5, R10 ;  /* 0x0000000a00057308 */ /* 0x001e300000001000 */
[----:B------:R-:W1:Y:S01]  /*0530*/  FCHK P0, R3, R10 ;  /* 0x0000000a03007302 */ /* 0x000e620000000000 */
[----:B0-----:R-:W-:-:S04]  /*0540*/  FFMA R0, R5, -R10, 1 ;  /* 0x3f80000005007423 */ /* 0x001fc8000000080a */
[----:B------:R-:W-:-:S04]  /*0550*/  FFMA R21, R5, R0, R5 ;  /* 0x0000000005157223 */ /* 0x000fc80000000005 */
[----:B------:R-:W-:-:S04]  /*0560*/  FFMA R0, R3, R21, RZ ;  /* 0x0000001503007223 */ /* 0x000fc800000000ff */
[----:B------:R-:W-:-:S04]  /*0570*/  FFMA R5, R0, -R10, R3 ;  /* 0x8000000a00057223 */ /* 0x000fc80000000003 */
[----:B------:R-:W-:Y:S01]  /*0580*/  FFMA R8, R21, R5, R0 ;  /* 0x0000000515087223 */ /* 0x000fe20000000000 */
[----:B-1----:R-:W-:Y:S06]  /*0590*/  @!P0 BRA `(.L_x_5) ;  /* 0x0000000000188947 */ /* 0x002fec0003800000 */
[----:B------:R-:W0:Y:S01]  /*05a0*/  LDCU UR6, c[0x0][0x3a8] ;  /* 0x00007500ff0677ac */ /* 0x000e220008000800 */
[----:B------:R-:W-:Y:S01]  /*05b0*/  IMAD.MOV.U32 R0, RZ, RZ, R3 ;  /* 0x000000ffff007224 */ /* 0x000fe200078e0003 */
[----:B------:R-:W-:Y:S02]  /*05c0*/  MOV R12, 0x5f0 ;  /* 0x000005f0000c7802 */ /* 0x000fe40000000f00 */
[----:B0-----:R-:W-:-:S07]  /*05d0*/  MOV R5, UR6 ;  /* 0x0000000600057c02 */ /* 0x001fce0008000f00 */
[----:B------:R-:W-:Y:S05]  /*05e0*/  CALL.REL.NOINC `($__internal_0_$__cuda_sm3x_div_rn_noftz_f32_slowpath) ;  /* 0x0000000000687944 */ /* 0x000fea0003c00000 */
[----:B------:R-:W-:-:S07]  /*05f0*/  IMAD.MOV.U32 R8, RZ, RZ, R0 ;  /* 0x000000ffff087224 */ /* 0x000fce00078e0000 */
.L_x_5:
[----:B------:R-:W-:Y:S05]  /*0600*/  BSYNC.RECONVERGENT B0 ;  /* 0x0000000000007941 */ /* 0x000fea0003800200 */
.L_x_4:
[----:B------:R-:W0:Y:S01]  /*0610*/  LDC R10, c[0x0][0x3b0] ;  /* 0x0000ec00ff0a7b82 */ /* 0x000e220000000800 */
[----:B------:R-:W-:Y:S01]  /*0620*/  FADD R0, R15, -R13 ;  /* 0x8000000d0f007221 */ /* 0x000fe20000000000 */
[----:B------:R-:W-:Y:S01]  /*0630*/  FADD R9, R9, -R8 ;  /* 0x8000000809097221 */ /* 0x000fe20000000000 */
[----:B------:R-:W-:Y:S02]  /*0640*/  BSSY.RECONVERGENT B0, `(.L_x_6) ;  /* 0x0000011000007945 */ /* 0x000fe40003800200 */
[----:B------:R-:W-:Y:S01]  /*0650*/  FMUL R17, R17, R0 ;  /* 0x0000000011117220 */ /* 0x000fe20000400000 */
[----:B0-----:R-:W0:Y:S08]  /*0660*/  MUFU.RCP R3, R10 ;  /* 0x0000000a00037308 */ /* 0x001e300000001000 */
[----:B------:R-:W1:Y:S01]  /*0670*/  FCHK P0, R17, R10 ;  /* 0x0000000a11007302 */ /* 0x000e620000000000 */
[----:B0-----:R-:W-:-:S04]  /*0680*/  FFMA R12, R3, -R10, 1 ;  /* 0x3f800000030c7423 */ /* 0x001fc8000000080a */
[----:B------:R-:W-:Y:S01]  /*0690*/  FFMA R0, R3, R12, R3 ;  /* 0x0000000c03007223 */ /* 0x000fe20000000003 */
[----:B------:R-:W-:-:S03]  /*06a0*/  FMUL R3, R16, R9 ;  /* 0x0000000910037220 */ /* 0x000fc60000400000 */
[----:B------:R-:W-:Y:S01]  /*06b0*/  FFMA R5, R0, R17, RZ ;  /* 0x0000001100057223 */ /* 0x000fe200000000ff */
[----:B------:R-:W-:-:S03]  /*06c0*/  FFMA R3, R4, R11, R3 ;  /* 0x0000000b04037223 */ /* 0x000fc60000000003 */
[----:B------:R-:W-:-:S04]  /*06d0*/  FFMA R8, R5, -R10, R17 ;  /* 0x8000000a05087223 */ /* 0x000fc80000000011 */
[----:B------:R-:W-:Y:S01]  /*06e0*/  FFMA R0, R0, R8, R5 ;  /* 0x0000000800007223 */ /* 0x000fe20000000005 */
[----:B-1----:R-:W-:Y:S06]  /*06f0*/  @!P0 BRA `(.L_x_7) ;  /* 0x0000000000148947 */ /* 0x002fec0003800000 */
[----:B------:R-:W0:Y:S01]  /*0700*/  LDCU UR6, c[0x0][0x3b0] ;  /* 0x00007600ff0677ac */ /* 0x000e220008000800 */
[----:B------:R-:W-:Y:S02]  /*0710*/  MOV R0, R17 ;  /* 0x0000001100007202 */ /* 0x000fe40000000f00 */
[----:B------:R-:W-:Y:S01]  /*0720*/  MOV R12, 0x750 ;  /* 0x00000750000c7802 */ /* 0x000fe20000000f00 */
[----:B0-----:R-:W-:-:S07]  /*0730*/  IMAD.U32 R5, RZ, RZ, UR6 ;  /* 0x00000006ff057e24 */ /* 0x001fce000f8e00ff */
[----:B------:R-:W-:Y:S05]  /*0740*/  CALL.REL.NOINC `($__internal_0_$__cuda_sm3x_div_rn_noftz_f32_slowpath) ;  /* 0x0000000000107944 */ /* 0x000fea0003c00000 */
.L_x_7:
[----:B------:R-:W-:Y:S05]  /*0750*/  BSYNC.RECONVERGENT B0 ;  /* 0x0000000000007941 */ /* 0x000fea0003800200 */
.L_x_6:
[----:B------:R-:W-:-:S05]  /*0760*/  FADD R3, R3, R0 ;  /* 0x0000000003037221 */ /* 0x000fca0000000000 */
[----:B------:R-:W-:Y:S01]  /*0770*/  STG.E.64 desc[UR4][R6.64], R2 ;  /* 0x0000000206007986 */ /* 0x000fe2000c101b04 */
[----:B------:R-:W-:Y:S05]  /*0780*/  EXIT ;  /* 0x000000000000794d */ /* 0x000fea0003800000 */
        .weak           $__internal_0_$__cuda_sm3x_div_rn_noftz_f32_slowpath
        .type           $__internal_0_$__cuda_sm3x_div_rn_noftz_f32_slowpath,@function
        .size           $__internal_0_$__cuda_sm3x_div_rn_noftz_f32_slowpath,(.L_x_62 - $__internal_0_$__cuda_sm3x_div_rn_noftz_f32_slowpath)
$__internal_0_$__cuda_sm3x_div_rn_noftz_f32_slowpath:
[----:B------:R-:W-:Y:S01]  /*0790*/  SHF.R.U32.HI R14, RZ, 0x17, R5 ;  /* 0x00000017ff0e7819 */ /* 0x000fe20000011605 */
[----:B------:R-:W-:Y:S01]  /*07a0*/  BSSY.RECONVERGENT B1, `(.L_x_8) ;  /* 0x0000062000017945 */ /* 0x000fe20003800200 */
[----:B------:R-:W-:Y:S02]  /*07b0*/  SHF.R.U32.HI R20, RZ, 0x17, R0 ;  /* 0x00000017ff147819 */ /* 0x000fe40000011600 */
[----:B------:R-:W-:Y:S02]  /*07c0*/  LOP3.LUT R14, R14, 0xff, RZ, 0xc0, !PT ;  /* 0x000000ff0e0e7812 */ /* 0x000fe400078ec0ff */
[----:B------:R-:W-:Y:S02]  /*07d0*/  LOP3.LUT R20, R20, 0xff, RZ, 0xc0, !PT ;  /* 0x000000ff14147812 */ /* 0x000fe400078ec0ff */
[----:B------:R-:W-:-:S03]  /*07e0*/  IADD3 R21, PT, PT, R14, -0x1, RZ ;  /* 0xffffffff0e157810 */ /* 0x000fc60007ffe0ff */
[----:B------:R-:W-:Y:S01]  /*07f0*/  VIADD R19, R20, 0xffffffff ;  /* 0xffffffff14137836 */ /* 0x000fe20000000000 */
[----:B------:R-:W-:-:S04]  /*0800*/  ISETP.GT.U32.AND P0, PT, R21, 0xfd, PT ;  /* 0x000000fd1500780c */ /* 0x000fc80003f04070 */
[----:B------:R-:W-:-:S13]  /*0810*/  ISETP.GT.U32.OR P0, PT, R19, 0xfd, P0 ;  /* 0x000000fd1300780c */ /* 0x000fda0000704470 */
[----:B------:R-:W-:Y:S01]  /*0820*/  @!P0 MOV R18, RZ ;  /* 0x000000ff00128202 */ /* 0x000fe20000000f00 */
[----:B------:R-:W-:Y:S06]  /*0830*/  @!P0 BRA `(.L_x_9) ;  /* 0x00000000005c8947 */ /* 0x000fec0003800000 */
[----:B------:R-:W-:Y:S02]  /*0840*/  FSETP.GTU.FTZ.AND P0, PT, |R0|, +INF , PT ;  /* 0x7f8000000000780b */ /* 0x000fe40003f1c200 */
[----:B------:R-:W-:-:S04]  /*0850*/  FSETP.GTU.FTZ.AND P1, PT, |R5|, +INF , PT ;  /* 0x7f8000000500780b */ /* 0x000fc80003f3c200 */
[----:B------:R-:W-:-:S13]  /*0860*/  PLOP3.LUT P0, PT, P0, P1, PT, 0xf8, 0x8f ;  /* 0x00000000008f781c */ /* 0x000fda0000703f70 */
[----:B------:R-:W-:Y:S05]  /*0870*/  @P0 BRA `(.L_x_10) ;  /* 0x00000004004c0947 */ /* 0x000fea0003800000 */
[----:B------:R-:W-:-:S13]  /*0880*/  LOP3.LUT P0, RZ, R5, 0x7fffffff, R0, 0xc8, !PT ;  /* 0x7fffffff05ff7812 */ /* 0x000fda000780c800 */
[----:B------:R-:W-:Y:S05]  /*0890*/  @!P0 BRA `(.L_x_11) ;  /* 0x00000004003c8947 */ /* 0x000fea0003800000 */
[C---:B------:R-:W-:Y:S02]  /*08a0*/  FSETP.NEU.FTZ.AND P2, PT, |R0|.reuse, +INF , PT ;  /* 0x7f8000000000780b */ /* 0x040fe40003f5d200 */
[----:B------:R-:W-:Y:S02]  /*08b0*/  FSETP.NEU.FTZ.AND P1, PT, |R5|, +INF , PT ;  /* 0x7f8000000500780b */ /* 0x000fe40003f3d200 */
[----:B------:R-:W-:-:S11]  /*08c0*/  FSETP.NEU.FTZ.AND P0, PT, |R0|, +INF , PT ;  /* 0x7f8000000000780b */ /* 0x000fd60003f1d200 */
[----:B------:R-:W-:Y:S05]  /*08d0*/  @!P1 BRA !P2, `(.L_x_11) ;  /* 0x00000004002c9947 */ /* 0x000fea0005000000 */
[----:B------:R-:W-:-:S04]  /*08e0*/  LOP3.LUT P2, RZ, R0, 0x7fffffff, RZ, 0xc0, !PT ;  /* 0x7fffffff00ff7812 */ /* 0x000fc8000784c0ff */
[----:B------:R-:W-:-:S13]  /*08f0*/  PLOP3.LUT P1, PT, P1, P2, PT, 0x2f, 0xf2 ;  /* 0x0000000000f2781c */ /* 0x000fda0000f24577 */
[----:B------:R-:W-:Y:S05]  /*0900*/  @P1 BRA `(.L_x_12) ;  /* 0x0000000400181947 */ /* 0x000fea0003800000 */
[----:B------:R-:W-:-:S04]  /*0910*/  LOP3.LUT P1, RZ, R5, 0x7fffffff, RZ, 0xc0, !PT ;  /* 0x7fffffff05ff7812 */ /* 0x000fc8000782c0ff */
[----:B------:R-:W-:-:S13]  /*0920*/  PLOP3.LUT P0, PT, P0, P1, PT, 0x2f, 0xf2 ;  /* 0x0000000000f2781c */ /* 0x000fda0000702577 */
[----:B------:R-:W-:Y:S05]  /*0930*/  @P0 BRA `(.L_x_13) ;  /* 0x0000000400000947 */ /* 0x000fea0003800000 */
[----:B------:R-:W-:Y:S02]  /*0940*/  ISETP.GE.AND P0, PT, R19, RZ, PT ;  /* 0x000000ff1300720c */ /* 0x000fe40003f06270 */
[----:B------:R-:W-:-:S11]  /*0950*/  ISETP.GE.AND P1, PT, R21, RZ, PT ;  /* 0x000000ff1500720c */ /* 0x000fd60003f26270 */
[----:B------:R-:W-:Y:S01]  /*0960*/  @P0 IMAD.MOV.U32 R18, RZ, RZ, RZ ;  /* 0x000000ffff120224 */ /* 0x000fe200078e00ff */
[----:B------:R-:W-:Y:S01]  /*0970*/  @!P0 MOV R18, 0xffffffc0 ;  /* 0xffffffc000128802 */ /* 0x000fe20000000f00 */
[----:B------:R-:W-:Y:S01]  /*0980*/  @!P0 FFMA R0, R0, 1.84467440737095516160e+19, RZ ;  /* 0x5f80000000008823 */ /* 0x000fe200000000ff */
[----:B------:R-:W-:-:S03]  /*0990*/  @!P1 FFMA R5, R5, 1.84467440737095516160e+19, RZ ;  /* 0x5f80000005059823 */ /* 0x000fc600000000ff */
[----:B------:R-:W-:-:S07]  /*09a0*/  @!P1 VIADD R18, R18, 0x40 ;  /* 0x0000004012129836 */ /* 0x000fce0000000000 */
.L_x_9:
[----:B------:R-:W-:Y:S01]  /*09b0*/  LEA R22, R14, 0xc0800000, 0x17 ;  /* 0xc08000000e167811 */ /* 0x000fe200078eb8ff */
[----:B------:R-:W-:Y:S03]  /*09c0*/  BSSY.RECONVERGENT B2, `(.L_x_14) ;  /* 0x0000036000027945 */ /* 0x000fe60003800200 */
[----:B------:R-:W-:Y:S02]  /*09d0*/  IADD3 R22, PT, PT, -R22, R5, RZ ;  /* 0x0000000516167210 */ /* 0x000fe40007ffe1ff */
[----:B------:R-:W-:Y:S02]  /*09e0*/  IADD3 R5, PT, PT, R20, -0x7f, RZ ;  /* 0xffffff8114057810 */ /* 0x000fe40007ffe0ff */
[----:B------:R-:W0:Y:S01]  /*09f0*/  MUFU.RCP R24, R22 ;  /* 0x0000001600187308 */ /* 0x000e220000001000 */
[----:B------:R-:W-:Y:S02]  /*0a00*/  FADD.FTZ R19, -R22, -RZ ;  /* 0x800000ff16137221 */ /* 0x000fe40000010100 */
[----:B------:R-:W-:-:S02]  /*0a10*/  IMAD R0, R5, -0x800000, R0 ;  /* 0xff80000005007824 */ /* 0x000fc400078e0200 */
[----:B0-----:R-:W-:-:S04]  /*0a20*/  FFMA R21, R24, R19, 1 ;  /* 0x3f80000018157423 */ /* 0x001fc80000000013 */
[----:B------:R-:W-:-:S04]  /*0a30*/  FFMA R21, R24, R21, R24 ;  /* 0x0000001518157223 */ /* 0x000fc80000000018 */
[----:B------:R-:W-:-:S04]  /*0a40*/  FFMA R20, R0, R21, RZ ;  /* 0x0000001500147223 */ /* 0x000fc800000000ff */
[----:B------:R-:W-:-:S04]  /*0a50*/  FFMA R23, R19, R20, R0 ;  /* 0x0000001413177223 */ /* 0x000fc80000000000 */
[----:B------:R-:W-:Y:S01]  /*0a60*/  FFMA R20, R21, R23, R20 ;  /* 0x0000001715147223 */ /* 0x000fe20000000014 */
[----:B------:R-:W-:-:S03]  /*0a70*/  IADD3 R23, PT, PT, R5, 0x7f, -R14 ;  /* 0x0000007f05177810 */ /* 0x000fc60007ffe80e */
[----:B------:R-:W-:Y:S02]  /*0a80*/  FFMA R19, R19, R20, R0 ;  /* 0x0000001413137223 */ /* 0x000fe40000000000 */
[----:B------:R-:W-:Y:S02]  /*0a90*/  IMAD.IADD R23, R23, 0x1, R18 ;  /* 0x0000000117177824 */ /* 0x000fe400078e0212 */
[----:B------:R-:W-:-:S05]  /*0aa0*/  FFMA R0, R21, R19, R20 ;  /* 0x0000001315007223 */ /* 0x000fca0000000014 */
[----:B------:R-:W-:-:S04]  /*0ab0*/  SHF.R.U32.HI R5, RZ, 0x17, R0 ;  /* 0x00000017ff057819 */ /* 0x000fc80000011600 */
[----:B------:R-:W-:-:S04]  /*0ac0*/  LOP3.LUT R5, R5, 0xff, RZ, 0xc0, !PT ;  /* 0x000000ff05057812 */ /* 0x000fc800078ec0ff */
[----:B------:R-:W-:-:S04]  /*0ad0*/  IADD3 R5, PT, PT, R5, R23, RZ ;  /* 0x0000001705057210 */ /* 0x000fc80007ffe0ff */
[----:B------:R-:W-:-:S04]  /*0ae0*/  IADD3 R14, PT, PT, R5, -0x1, RZ ;  /* 0xffffffff050e7810 */ /* 0x000fc80007ffe0ff */
[----:B------:R-:W-:-:S13]  /*0af0*/  ISETP.GE.U32.AND P0, PT, R14, 0xfe, PT ;  /* 0x000000fe0e00780c */ /* 0x000fda0003f06070 */
[----:B------:R-:W-:Y:S05]  /*0b00*/  @!P0 BRA `(.L_x_15) ;  /* 0x0000000000808947 */ /* 0x000fea0003800000 */
[----:B------:R-:W-:-:S13]  /*0b10*/  ISETP.GT.AND P0, PT, R5, 0xfe, PT ;  /* 0x000000fe0500780c */ /* 0x000fda0003f04270 */
[----:B------:R-:W-:Y:S05]  /*0b20*/  @P0 BRA `(.L_x_16) ;  /* 0x00000000006c0947 */ /* 0x000fea0003800000 */
[----:B------:R-:W-:-:S13]  /*0b30*/  ISETP.GE.AND P0, PT, R5, 0x1, PT ;  /* 0x000000010500780c */ /* 0x000fda0003f06270 */
[----:B------:R-:W-:Y:S05]  /*0b40*/  @P0 BRA `(.L_x_17) ;  /* 0x0000000000740947 */ /* 0x000fea0003800000 */
[----:B------:R-:W-:Y:S02]  /*0b50*/  ISETP.GE.AND P0, PT, R5, -0x18, PT ;  /* 0xffffffe80500780c */ /* 0x000fe40003f06270 */
[----:B------:R-:W-:-:S11]  /*0b60*/  LOP3.LUT R0, R0, 0x80000000, RZ, 0xc0, !PT ;  /* 0x8000000000007812 */ /* 0x000fd600078ec0ff */
[----:B------:R-:W-:Y:S05]  /*0b70*/  @!P0 BRA `(.L_x_17) ;  /* 0x0000000000688947 */ /* 0x000fea0003800000 */
[-CC-:B------:R-:W-:Y:S01]  /*0b80*/  FFMA.RZ R14, R21, R19.reuse, R20.reuse ;  /* 0x00000013150e7223 */ /* 0x180fe2000000c014 */
[C---:B------:R-:W-:Y:S02]  /*0b90*/  ISETP.NE.AND P2, PT, R5.reuse, RZ, PT ;  /* 0x000000ff0500720c */ /* 0x040fe40003f45270 */
[----:B------:R-:W-:Y:S02]  /*0ba0*/  ISETP.NE.AND P1, PT, R5, RZ, PT ;  /* 0x000000ff0500720c */ /* 0x000fe40003f25270 */
[----:B------:R-:W-:Y:S01]  /*0bb0*/  LOP3.LUT R18, R14, 0x7fffff, RZ, 0xc0, !PT ;  /* 0x007fffff0e127812 */ /* 0x000fe200078ec0ff */
[CCC-:B------:R-:W-:Y:S01]  /*0bc0*/  FFMA.RP R14, R21.reuse, R19.reuse, R20.reuse ;  /* 0x00000013150e7223 */ /* 0x1c0fe20000008014 */
[----:B------:R-:W-:Y:S01]  /*0bd0*/  FFMA.RM R19, R21, R19, R20 ;  /* 0x0000001315137223 */ /* 0x000fe20000004014 */
[C---:B------:R-:W-:Y:S01]  /*0be0*/  VIADD R21, R5.reuse, 0x20 ;  /* 0x0000002005157836 */ /* 0x040fe20000000000 */
[----:B------:R-:W-:Y:S02]  /*0bf0*/  LOP3.LUT R18, R18, 0x800000, RZ, 0xfc, !PT ;  /* 0x0080000012127812 */ /* 0x000fe400078efcff */
[----:B------:R-:W-:-:S02]  /*0c00*/  IADD3 R5, PT, PT, -R5, RZ, RZ ;  /* 0x000000ff05057210 */ /* 0x000fc40007ffe1ff */
[----:B------:R-:W-:Y:S02]  /*0c10*/  SHF.L.U32 R21, R18, R21, RZ ;  /* 0x0000001512157219 */ /* 0x000fe400000006ff */
[----:B------:R-:W-:Y:S02]  /*0c20*/  FSETP.NEU.FTZ.AND P0, PT, R14, R19, PT ;  /* 0x000000130e00720b */ /* 0x000fe40003f1d000 */
[----:B------:R-:W-:Y:S02]  /*0c30*/  SEL R5, R5, RZ, P2 ;  /* 0x000000ff05057207 */ /* 0x000fe40001000000 */
[----:B------:R-:W-:Y:S02]  /*0c40*/  ISETP.NE.AND P1, PT, R21, RZ, P1 ;  /* 0x000000ff1500720c */ /* 0x000fe40000f25270 */
[----:B------:R-:W-:Y:S02]  /*0c50*/  SHF.R.U32.HI R5, RZ, R5, R18 ;  /* 0x00000005ff057219 */ /* 0x000fe40000011612 */
[----:B------:R-:W-:-:S02]  /*0c60*/  PLOP3.LUT P0, PT, P0, P1, PT, 0xf8, 0x8f ;  /* 0x00000000008f781c */ /* 0x000fc40000703f70 */
[----:B------:R-:W-:Y:S02]  /*0c70*/  SHF.R.U32.HI R19, RZ, 0x1, R5 ;  /* 0x00000001ff137819 */ /* 0x000fe40000011605 */
[----:B------:R-:W-:-:S04]  /*0c80*/  SEL R14, RZ, 0x1, !P0 ;  /* 0x00000001ff0e7807 */ /* 0x000fc80004000000 */
[----:B------:R-:W-:-:S04]  /*0c90*/  LOP3.LUT R14, R14, 0x1, R19, 0xf8, !PT ;  /* 0x000000010e0e7812 */ /* 0x000fc800078ef813 */
[----:B------:R-:W-:-:S04]  /*0ca0*/  LOP3.LUT R14, R14, R5, RZ, 0xc0, !PT ;  /* 0x000000050e0e7212 */ /* 0x000fc800078ec0ff */
[----:B------:R-:W-:-:S04]  /*0cb0*/  IADD3 R19, PT, PT, R19, R14, RZ ;  /* 0x0000000e13137210 */ /* 0x000fc80007ffe0ff */
[----:B------:R-:W-:Y:S01]  /*0cc0*/  LOP3.LUT R0, R19, R0, RZ, 0xfc, !PT ;  /* 0x0000000013007212 */ /* 0x000fe200078efcff */
[----:B------:R-:W-:Y:S06]  /*0cd0*/  BRA `(.L_x_17) ;  /* 0x0000000000107947 */ /* 0x000fec0003800000 */
.L_x_16:
[----:B------:R-:W-:-:S04]  /*0ce0*/  LOP3.LUT R0, R0, 0x80000000, RZ, 0xc0, !PT ;  /* 0x8000000000007812 */ /* 0x000fc800078ec0ff */
[----:B------:R-:W-:Y:S01]  /*0cf0*/  LOP3.LUT R0, R0, 0x7f800000, RZ, 0xfc, !PT ;  /* 0x7f80000000007812 */ /* 0x000fe200078efcff */
[----:B------:R-:W-:Y:S06]  /*0d00*/  BRA `(.L_x_17) ;  /* 0x0000000000047947 */ /* 0x000fec0003800000 */
.L_x_15:
[----:B------:R-:W-:-:S07]  /*0d10*/  IMAD R0, R23, 0x800000, R0 ;  /* 0x0080000017007824 */ /* 0x000fce00078e0200 */
.L_x_17:
[----:B------:R-:W-:Y:S05]  /*0d20*/  BSYNC.RECONVERGENT B2 ;  /* 0x0000000000027941 */ /* 0x000fea0003800200 */
.L_x_14:
[----:B------:R-:W-:Y:S05]  /*0d30*/  BRA `(.L_x_18) ;  /* 0x0000000000207947 */ /* 0x000fea0003800000 */
.L_x_13:
[----:B------:R-:W-:-:S04]  /*0d40*/  LOP3.LUT R0, R5, 0x80000000, R0, 0x48, !PT ;  /* 0x8000000005007812 */ /* 0x000fc800078e4800 */
[----:B------:R-:W-:Y:S01]  /*0d50*/  LOP3.LUT R0, R0, 0x7f800000, RZ, 0xfc, !PT ;  /* 0x7f80000000007812 */ /* 0x000fe200078efcff */
[----:B------:R-:W-:Y:S06]  /*0d60*/  BRA `(.L_x_18) ;  /* 0x0000000000147947 */ /* 0x000fec0003800000 */
.L_x_12:
[----:B------:R-:W-:Y:S01]  /*0d70*/  LOP3.LUT R0, R5, 0x80000000, R0, 0x48, !PT ;  /* 0x8000000005007812 */ /* 0x000fe200078e4800 */
[----:B------:R-:W-:Y:S06]  /*0d80*/  BRA `(.L_x_18) ;  /* 0x00000000000c7947 */ /* 0x000fec0003800000 */
.L_x_11:
[----:B------:R-:W0:Y:S01]  /*0d90*/  MUFU.RSQ R0, -QNAN ;  /* 0xffc0000000007908 */ /* 0x000e220000001400 */
[----:B------:R-:W-:Y:S05]  /*0da0*/  BRA `(.L_x_18) ;  /* 0x0000000000047947 */ /* 0x000fea0003800000 */
.L_x_10:
[----:B------:R-:W-:-:S07]  /*0db0*/  FADD.FTZ R0, R0, R5 ;  /* 0x0000000500007221 */ /* 0x000fce0000010000 */
.L_x_18:
[----:B------:R-:W-:Y:S05]  /*0dc0*/  BSYNC.RECONVERGENT B1 ;  /* 0x0000000000017941 */ /* 0x000fea0003800200 */
.L_x_8:
[----:B------:R-:W-:Y:S01]  /*0dd0*/  HFMA2 R19, -RZ, RZ, 0, 0 ;  /* 0x00000000ff137431 */ /* 0x000fe200000001ff */
[----:B------:R-:W-:-:S04]  /*0de0*/  MOV R18, R12 ;  /* 0x0000000c00127202 */ /* 0x000fc80000000f00 */
[----:B0-----:R-:W-:Y:S05]  /*0df0*/  RET.REL.NODEC R18 `(_Z9updatepsiP6float2S0_S0_S0_S0_fffiii) ;  /* 0xfffffff012807950 */ /* 0x001fea0003c3ffff */
.L_x_19:
[----:B------:R-:W-:-:S00]  /*0e00*/  BRA `(.L_x_19) ;  /* 0xfffffffc00fc7947 */ /* 0x000fc0000383ffff */
[----:B------:R-:W-:-:S00]  /*0e10*/  NOP ;  /* 0x0000000000007918 */ /* 0x000fc00000000000 */
        /* <DEDUP_REMOVED lines=14> */
.L_x_62:


//--------------------- .text._Z9updateampP6float2Pfiii --------------------------
	.section	.text._Z9updateampP6float2Pfiii,"ax",@progbits
	.align	128
        .global         _Z9updateampP6float2Pfiii
        .type           _Z9updateampP6float2Pfiii,@function
        .size           _Z9updateampP6float2Pfiii,(.L_x_64 - _Z9updateampP6float2Pfiii)
        .other          _Z9updateampP6float2Pfiii,@"STO_CUDA_ENTRY STV_DEFAULT"
_Z9updateampP6float2Pfiii:
.text._Z9updateampP6float2Pfiii:
        /* <DEDUP_REMOVED lines=15> */
[----:B----4-:R-:W-:Y:S01]  /*00f0*/  ISETP.GE.OR P0, PT, R0, UR7, P0 ;  /* 0x0000000700007c0c */ /* 0x010fe20008706670 */
[----:B---3--:R-:W-:-:S05]  /*0100*/  IMAD R5, R2, UR6, R7 ;  /* 0x0000000602057c24 */ /* 0x008fca000f8e0207 */
[----:B------:R-:W-:-:S13]  /*0110*/  ISETP.GE.OR P0, PT, R5, UR8, P0 ;  /* 0x0000000805007c0c */ /* 0x000fda0008706670 */
[----:B------:R-:W-:Y:S05]  /*0120*/  @P0 EXIT ;  /* 0x000000000000094d */ /* 0x000fea0003800000 */
[----:B------:R-:W0:Y:S01]  /*0130*/  LDC.64 R2, c[0x0][0x388] ;  /* 0x0000e200ff027b82 */ /* 0x000e220000000a00 */
[----:B------:R-:W1:Y:S01]  /*0140*/  LDCU.64 UR4, c[0x0][0x358] ;  /* 0x00006b00ff0477ac */ /* 0x000e620008000a00 */
[----:B------:R-:W-:-:S04]  /*0150*/  IMAD R7, R5, UR9, R4 ;  /* 0x0000000905077c24 */ /* 0x000fc8000f8e0204 */
[----:B------:R-:W-:Y:S02]  /*0160*/  IMAD R7, R7, UR7, R0 ;  /* 0x0000000707077c24 */ /* 0x000fe4000f8e0200 */
[----:B------:R-:W2:Y:S02]  /*0170*/  LDC.64 R4, c[0x0][0x380] ;  /* 0x0000e000ff047b82 */ /* 0x000ea40000000a00 */
[----:B0-----:R-:W-:-:S05]  /*0180*/  IMAD.WIDE R2, R7, 0x4, R2 ;  /* 0x0000000407027825 */ /* 0x001fca00078e0202 */
[----:B-1----:R-:W3:Y:S01]  /*0190*/  LDG.E R0, desc[UR4][R2.64] ;  /* 0x0000000402007981 */ /* 0x002ee2000c1e1900 */
[----:B--2---:R-:W-:-:S05]  /*01a0*/  IMAD.WIDE R4, R7, 0x8, R4 ;  /* 0x0000000807047825 */ /* 0x004fca00078e0204 */
[----:B------:R0:W5:Y:S01]  /*01b0*/  LDG.E.64 R6, desc[UR4][R4.64] ;  /* 0x0000000404067981 */ /* 0x000162000c1e1b00 */
[----:B------:R-:W-:Y:S01]  /*01c0*/  BSSY.RECONVERGENT B0, `(.L_x_20) ;  /* 0x000000d000007945 */ /* 0x000fe20003800200 */
[----:B---3--:R-:W-:Y:S01]  /*01d0*/  VIADD R8, R0, 0xf3000000 ;  /* 0xf300000000087836 */ /* 0x008fe20000000000 */
[----:B------:R0:W1:Y:S04]  /*01e0*/  MUFU.RSQ R9, R0 ;  /* 0x0000000000097308 */ /* 0x0000680000001400 */
[----:B------:R-:W-:-:S13]  /*01f0*/  ISETP.GT.U32.AND P0, PT, R8, 0x727fffff, PT ;  /* 0x727fffff0800780c */ /* 0x000fda0003f04070 */
[----:B01----:R-:W-:Y:S05]  /*0200*/  @!P0 BRA `(.L_x_21) ;  /* 0x0000000000108947 */ /* 0x003fea0003800000 */
[----:B------:R-:W-:-:S07]  /*0210*/  MOV R12, 0x230 ;  /* 0x00000230000c7802 */ /* 0x000fce0000000f00 */
[----:B-----5:R-:W-:Y:S05]  /*0220*/  CALL.REL.NOINC `($__internal_1_$__cuda_sm20_sqrt_rn_f32_slowpath) ;  /* 0x0000000000e47944 */ /* 0x020fea0003c00000 */
[----:B------:R-:W-:Y:S01]  /*0230*/  IMAD.MOV.U32 R2, RZ, RZ, R3 ;  /* 0x000000ffff027224 */ /* 0x000fe200078e0003 */
[----:B------:R-:W-:Y:S06]  /*0240*/  BRA `(.L_x_22) ;  /* 0x0000000000107947 */ /* 0x000fec0003800000 */
.L_x_21:
[----:B------:R-:W-:Y:S01]  /*0250*/  FMUL.FTZ R3, R0, R9 ;  /* 0x0000000900037220 */ /* 0x000fe20000410000 */
[----:B------:R-:W-:-:S03]  /*0260*/  FMUL.FTZ R2, R9, 0.5 ;  /* 0x3f00000009027820 */ /* 0x000fc60000410000 */
[----:B------:R-:W-:-:S04]  /*0270*/  FFMA R0, -R3, R3, R0 ;  /* 0x0000000303007223 */ /* 0x000fc80000000100 */
[----:B------:R-:W-:-:S07]  /*0280*/  FFMA R2, R0, R2, R3 ;  /* 0x0000000200027223 */ /* 0x000fce0000000003 */
.L_x_22:
[----:B------:R-:W-:Y:S05]  /*0290*/  BSYNC.RECONVERGENT B0 ;  /* 0x0000000000007941 */ /* 0x000fea0003800200 */
.L_x_20:
[----:B-----5:R-:W-:Y:S01]  /*02a0*/  FMUL R3, R7, R7 ;  /* 0x0000000707037220 */ /* 0x020fe20000400000 */
[----:B------:R-:W-:Y:S03]  /*02b0*/  BSSY.RECONVERGENT B0, `(.L_x_23) ;  /* 0x000000d000007945 */ /* 0x000fe60003800200 */
[----:B------:R-:W-:-:S04]  /*02c0*/  FFMA R0, R6, R6, R3 ;  /* 0x0000000606007223 */ /* 0x000fc80000000003 */
[----:B------:R0:W1:Y:S01]  /*02d0*/  MUFU.RSQ R3, R0 ;  /* 0x0000000000037308 */ /* 0x0000620000001400 */
[----:B------:R-:W-:-:S04]  /*02e0*/  IADD3 R8, PT, PT, R0, -0xd000000, RZ ;  /* 0xf300000000087810 */ /* 0x000fc80007ffe0ff */
[----:B------:R-:W-:-:S13]  /*02f0*/  ISETP.GT.U32.AND P0, PT, R8, 0x727fffff, PT ;  /* 0x727fffff0800780c */ /* 0x000fda0003f04070 */
[----:B01----:R-:W-:Y:S05]  /*0300*/  @!P0 BRA `(.L_x_24) ;  /* 0x00000000000c8947 */ /* 0x003fea0003800000 */
[----:B------:R-:W-:-:S07]  /*0310*/  MOV R12, 0x330 ;  /* 0x00000330000c7802 */ /* 0x000fce0000000f00 */
[----:B------:R-:W-:Y:S05]  /*0320*/  CALL.REL.NOINC `($__internal_1_$__cuda_sm20_sqrt_rn_f32_slowpath) ;  /* 0x0000000000a47944 */ /* 0x000fea0003c00000 */
[----:B------:R-:W-:Y:S05]  /*0330*/  BRA `(.L_x_25) ;  /* 0x0000000000107947 */ /* 0x000fea0003800000 */
.L_x_24:
[----:B------:R-:W-:Y:S01]  /*0340*/  FMUL.FTZ R9, R0, R3 ;  /* 0x0000000300097220 */ /* 0x000fe20000410000 */
[----:B------:R-:W-:-:S03]  /*0350*/  FMUL.FTZ R3, R3, 0.5 ;  /* 0x3f00000003037820 */ /* 0x000fc60000410000 */
[----:B------:R-:W-:-:S04]  /*0360*/  FFMA R0, -R9, R9, R0 ;  /* 0x0000000909007223 */ /* 0x000fc80000000100 */
[----:B------:R-:W-:-:S07]  /*0370*/  FFMA R3, R0, R3, R9 ;  /* 0x0000000300037223 */ /* 0x000fce0000000009 */
.L_x_25:
[----:B------:R-:W-:Y:S05]  /*0380*/  BSYNC.RECONVERGENT B0 ;  /* 0x0000000000007941 */ /* 0x000fea0003800200 */
.L_x_23:
[----:B------:R-:W-:Y:S01]  /*0390*/  IMAD.MOV.U32 R0, RZ, RZ, 0x3727c5ac ;  /* 0x3727c5acff007424 */ /* 0x000fe200078e00ff */
[----:B------:R-:W-:Y:S03]  /*03a0*/  BSSY.RECONVERGENT B0, `(.L_x_26) ;  /* 0x000000e000007945 */ /* 0x000fe60003800200 */
[----:B------:R-:W-:Y:S01]  /*03b0*/  FFMA R3, R3, R0, 9.9999994396249292095e-11 ;  /* 0x2edbe6fe03037423 */ /* 0x000fe20000000000 */
[----:B------:R-:W-:-:S03]  /*03c0*/  FMUL R0, R6, 9.9999997473787516356e-06 ;  /* 0x3727c5ac06007820 */ /* 0x000fc60000400000 */
[----:B------:R-:W0:Y:S08]  /*03d0*/  MUFU.RCP R8, R3 ;  /* 0x0000000300087308 */ /* 0x000e300000001000 */
[----:B------:R-:W1:Y:S01]  /*03e0*/  FCHK P0, R0, R3 ;  /* 0x0000000300007302 */ /* 0x000e620000000000 */
[----:B0-----:R-:W-:-:S04]  /*03f0*/  FFMA R9, -R3, R8, 1 ;  /* 0x3f80000003097423 */ /* 0x001fc80000000108 */
[----:B------:R-:W-:-:S04]  /*0400*/  FFMA R9, R8, R9, R8 ;  /* 0x0000000908097223 */ /* 0x000fc80000000008 */
[----:B------:R-:W-:-:S04]  /*0410*/  FFMA R6, R0, R9, RZ ;  /* 0x0000000900067223 */ /* 0x000fc800000000ff */
[----:B------:R-:W-:-:S04]  /*0420*/  FFMA R8, -R3, R6, R0 ;  /* 0x0000000603087223 */ /* 0x000fc80000000100 */
[----:B------:R-:W-:Y:S01]  /*0430*/  FFMA R9, R9, R8, R6 ;  /* 0x0000000809097223 */ /* 0x000fe20000000006 */
[----:B-1----:R-:W-:Y:S06]  /*0440*/  @!P0 BRA `(.L_x_27) ;  /* 0x00000000000c8947 */ /* 0x002fec0003800000 */
[----:B------:R-:W-:-:S07]  /*0450*/  MOV R8, 0x470 ;  /* 0x0000047000087802 */ /* 0x000fce0000000f00 */
[----:B------:R-:W-:Y:S05]  /*0460*/  CALL.REL.NOINC `($__internal_2_$__cuda_sm3x_div_rn_noftz_f32_slowpath) ;  /* 0x0000000000ac7944 */ /* 0x000fea0003c00000 */
[----:B------:R-:W-:-:S07]  /*0470*/  IMAD.MOV.U32 R9, RZ, RZ, R0 ;  /* 0x000000ffff097224 */ /* 0x000fce00078e0000 */
.L_x_27:
[----:B------:R-:W-:Y:S05]  /*0480*/  BSYNC.RECONVERGENT B0 ;  /* 0x0000000000007941 */ /* 0x000fea0003800200 */
.L_x_26:
[----:B------:R-:W0:Y:S01]  /*0490*/  MUFU.RCP R0, R3 ;  /* 0x0000000300007308 */ /* 0x000e220000001000 */
[----:B------:R-:W-:Y:S01]  /*04a0*/  FMUL R8, R7, 9.9999997473787516356e-06 ;  /* 0x3727c5ac07087820 */ /* 0x000fe20000400000 */
[----:B------:R-:W-:Y:S01]  /*04b0*/  BSSY.RECONVERGENT B0, `(.L_x_28) ;  /* 0x000000d000007945 */ /* 0x000fe20003800200 */
[----:B------:R-:W-:-:S05]  /*04c0*/  FMUL R6, R9, R2 ;  /* 0x0000000209067220 */ /* 0x000fca0000400000 */
[----:B------:R-:W1:Y:S01]  /*04d0*/  FCHK P0, R8, R3 ;  /* 0x0000000308007302 */ /* 0x000e620000000000 */
[----:B0-----:R-:W-:-:S04]  /*04e0*/  FFMA R11, -R3, R0, 1 ;  /* 0x3f800000030b7423 */ /* 0x001fc80000000100 */
[----:B------:R-:W-:-:S04]  /*04f0*/  FFMA R0, R0, R11, R0 ;  /* 0x0000000b00007223 */ /* 0x000fc80000000000 */
[----:B------:R-:W-:-:S04]  /*0500*/  FFMA R7, R0, R8, RZ ;  /* 0x0000000800077223 */ /* 0x000fc800000000ff */
[----:B------:R-:W-:-:S04]  /*0510*/  FFMA R10, -R3, R7, R8 ;  /* 0x00000007030a7223 */ /* 0x000fc80000000108 */
[----:B------:R-:W-:Y:S01]  /*0520*/  FFMA R7, R0, R10, R7 ;  /* 0x0000000a00077223 */ /* 0x000fe20000000007 */
[----:B-1----:R-:W-:Y:S06]  /*0530*/  @!P0 BRA `(.L_x_29) ;  /* 0x0000000000108947 */ /* 0x002fec0003800000 */
[----:B------:R-:W-:Y:S02]  /*0540*/  MOV R0, R8 ;  /* 0x0000000800007202 */ /* 0x000fe40000000f00 */
[----:B------:R-:W-:-:S07]  /*0550*/  MOV R8, 0x570 ;  /* 0x0000057000087802 */ /* 0x000fce0000000f00 */
[----:B------:R-:W-:Y:S05]  /*0560*/  CALL.REL.NOINC `($__internal_2_$__cuda_sm3x_div_rn_noftz_f32_slowpath) ;  /* 0x00000000006c7944 */ /* 0x000fea0003c00000 */
[----:B------:R-:W-:-:S07]  /*0570*/  IMAD.MOV.U32 R7, RZ, RZ, R0 ;  /* 0x000000ffff077224 */ /* 0x000fce00078e0000 */
.L_x_29:
[----:B------:R-:W-:Y:S05]  /*0580*/  BSYNC.RECONVERGENT B0 ;  /* 0x0000000000007941 */ /* 0x000fea0003800200 */
.L_x_28:
[----:B------:R-:W-:-:S05]  /*0590*/  FMUL R7, R7, R2 ;  /* 0x0000000207077220 */ /* 0x000fca0000400000 */
[----:B------:R-:W-:Y:S01]  /*05a0*/  STG.E.64 desc[UR4][R4.64], R6 ;  /* 0x0000000604007986 */ /* 0x000fe2000c101b04 */
[----:B------:R-:W-:Y:S05]  /*05b0*/  EXIT ;  /* 0x000000000000794d */ /* 0x000fea0003800000 */
        .weak           $__internal_1_$__cuda_sm20_sqrt_rn_f32_slowpath
        .type           $__internal_1_$__cuda_sm20_sqrt_rn_f32_slowpath,@function
        .size           $__internal_1_$__cuda_sm20_sqrt_rn_f32_slowpath,($__internal_2_$__cuda_sm3x_div_rn_noftz_f32_slowpath - $__internal_1_$__cuda_sm20_sqrt_rn_f32_slowpath)
$__internal_1_$__cuda_sm20_sqrt_rn_f32_slowpath:
[----:B------:R-:W-:-:S13]  /*05c0*/  LOP3.LUT P0, RZ, R0, 0x7fffffff, RZ, 0xc0, !PT ;  /* 0x7fffffff00ff7812 */ /* 0x000fda000780c0ff */
[----:B------:R-:W-:Y:S01]  /*05d0*/  @!P0 IMAD.MOV.U32 R3, RZ, RZ, R0 ;  /* 0x000000ffff038224 */ /* 0x000fe200078e0000 */
[----:B------:R-:W-:Y:S06]  /*05e0*/  @!P0 BRA `(.L_x_30) ;  /* 0x0000000000408947 */ /* 0x000fec0003800000 */
[----:B------:R-:W-:-:S13]  /*05f0*/  FSETP.GEU.FTZ.AND P0, PT, R0, RZ, PT ;  /* 0x000000ff0000720b */ /* 0x000fda0003f1e000 */
[----:B------:R-:W-:Y:S01]  /*0600*/  @!P0 MOV R3, 0x7fffffff ;  /* 0x7fffffff00038802 */ /* 0x000fe20000000f00 */
[----:B------:R-:W-:Y:S06]  /*0610*/  @!P0 BRA `(.L_x_30) ;  /* 0x0000000000348947 */ /* 0x000fec0003800000 */
[----:B------:R-:W-:-:S13]  /*0620*/  FSETP.GTU.FTZ.AND P0, PT, |R0|, +INF , PT ;  /* 0x7f8000000000780b */ /* 0x000fda0003f1c200 */
[----:B------:R-:W-:Y:S01]  /*0630*/  @P0 FADD.FTZ R3, R0, 1 ;  /* 0x3f80000000030421 */ /* 0x000fe20000010000 */
[----:B------:R-:W-:Y:S06]  /*0640*/  @P0 BRA `(.L_x_30) ;  /* 0x0000000000280947 */ /* 0x000fec0003800000 */
[----:B------:R-:W-:-:S13]  /*0650*/  FSETP.NEU.FTZ.AND P0, PT, |R0|, +INF , PT ;  /* 0x7f8000000000780b */ /* 0x000fda0003f1d200 */
[----:B------:R-:W-:-:S04]  /*0660*/  @P0 FFMA R8, R0, 1.84467440737095516160e+19, RZ ;  /* 0x5f80000000080823 */ /* 0x000fc800000000ff */
[----:B------:R-:W0:Y:S02]  /*0670*/  @P0 MUFU.RSQ R3, R8 ;  /* 0x0000000800030308 */ /* 0x000e240000001400 */
[----:B0-----:R-:W-:Y:S01]  /*0680*/  @P0 FMUL.FTZ R9, R8, R3 ;  /* 0x0000000308090220 */ /* 0x001fe20000410000 */
[----:B------:R-:W-:Y:S01]  /*0690*/  @P0 FMUL.FTZ R11, R3, 0.5 ;  /* 0x3f000000030b0820 */ /* 0x000fe20000410000 */
[----:B------:R-:W-:Y:S02]  /*06a0*/  @!P0 IMAD.MOV.U32 R3, RZ, RZ, R0 ;  /* 0x000000ffff038224 */ /* 0x000fe400078e0000 */
[----:B------:R-:W-:-:S04]  /*06b0*/  @P0 FADD.FTZ R10, -R9, -RZ ;  /* 0x800000ff090a0221 */ /* 0x000fc80000010100 */
[----:B------:R-:W-:-:S04]  /*06c0*/  @P0 FFMA R10, R9, R10, R8 ;  /* 0x0000000a090a0223 */ /* 0x000fc80000000008 */
[----:B------:R-:W-:-:S04]  /*06d0*/  @P0 FFMA R10, R10, R11, R9 ;  /* 0x0000000b0a0a0223 */ /* 0x000fc80000000009 */
[----:B------:R-:W-:-:S07]  /*06e0*/  @P0 FMUL.FTZ R3, R10, 2.3283064365386962891e-10 ;  /* 0x2f8000000a030820 */ /* 0x000fce0000410000 */
.L_x_30:
[----:B------:R-:W-:Y:S01]  /*06f0*/  MOV R8, R12 ;  /* 0x0000000c00087202 */ /* 0x000fe20000000f00 */
[----:B------:R-:W-:-:S04]  /*0700*/  IMAD.MOV.U32 R9, RZ, RZ, 0x0 ;  /* 0x00000000ff097424 */ /* 0x000fc800078e00ff */
[----:B------:R-:W-:Y:S05]  /*0710*/  RET.REL.NODEC R8 `(_Z9updateampP6float2Pfiii) ;  /* 0xfffffff808387950 */ /* 0x000fea0003c3ffff */
        .weak           $__internal_2_$__cuda_sm3x_div_rn_noftz_f32_slowpath
        .type           $__internal_2_$__cuda_sm3x_div_rn_noftz_f32_slowpath,@function
        .size           $__internal_2_$__cuda_sm3x_div_rn_noftz_f32_slowpath,(.L_x_64 - $__internal_2_$__cuda_sm3x_div_rn_noftz_f32_slowpath)
$__internal_2_$__cuda_sm3x_div_rn_noftz_f32_slowpath:
[----:B------:R-:W-:Y:S01]  /*0720*/  SHF.R.U32.HI R10, RZ, 0x17, R3 ;  /* 0x00000017ff0a7819 */ /* 0x000fe20000011603 */
[----:B------:R-:W-:Y:S01]  /*0730*/  BSSY.RECONVERGENT B1, `(.L_x_31) ;  /* 0x0000063000017945 */ /* 0x000fe20003800200 */
[----:B------:R-:W-:Y:S02]  /*0740*/  SHF.R.U32.HI R9, RZ, 0x17, R0 ;  /* 0x00000017ff097819 */ /* 0x000fe40000011600 */
[----:B------:R-:W-:Y:S02]  /*0750*/  LOP3.LUT R10, R10, 0xff, RZ, 0xc0, !PT ;  /* 0x000000ff0a0a7812 */ /* 0x000fe400078ec0ff */
[----:B------:R-:W-:Y:S02]  /*0760*/  LOP3.LUT R14, R9, 0xff, RZ, 0xc0, !PT ;  /* 0x000000ff090e7812 */ /* 0x000fe400078ec0ff */
[----:B------:R-:W-:Y:S02]  /*0770*/  IADD3 R13, PT, PT, R10, -0x1, RZ ;  /* 0xffffffff0a0d7810 */ /* 0x000fe40007ffe0ff */
[----:B------:R-:W-:Y:S01]  /*0780*/  MOV R11, R3 ;  /* 0x00000003000b7202 */ /* 0x000fe20000000f00 */
[----:B------:R-:W-:Y:S01]  /*0790*/  VIADD R12, R14, 0xffffffff ;  /* 0xffffffff0e0c7836 */ /* 0x000fe20000000000 */
[----:B------:R-:W-:-:S04]  /*07a0*/  ISETP.GT.U32.AND P0, PT, R13, 0xfd, PT ;  /* 0x000000fd0d00780c */ /* 0x000fc80003f04070 */
[----:B------:R-:W-:-:S13]  /*07b0*/  ISETP.GT.U32.OR P0, PT, R12, 0xfd, P0 ;  /* 0x000000fd0c00780c */ /* 0x000fda0000704470 */
[----:B------:R-:W-:Y:S01]  /*07c0*/  @!P0 IMAD.MOV.U32 R9, RZ, RZ, RZ ;  /* 0x000000ffff098224 */ /* 0x000fe200078e00ff */
        /* <DEDUP_REMOVED lines=19> */
[----:B------:R-:W-:Y:S01]  /*0900*/  @P0 MOV R9, RZ ;  /* 0x000000ff00090202 */ /* 0x000fe20000000f00 */
[----:B------:R-:W-:Y:S02]  /*0910*/  @!P0 IMAD.MOV.U32 R9, RZ, RZ, -0x40 ;  /* 0xffffffc0ff098424 */ /* 0x000fe400078e00ff */
[----:B------:R-:W-:Y:S01]  /*0920*/  @!P0 FFMA R0, R0, 1.84467440737095516160e+19, RZ ;  /* 0x5f80000000008823 */ /* 0x000fe200000000ff */
[----:B------:R-:W-:Y:S02]  /*0930*/  @!P1 FFMA R11, R3, 1.84467440737095516160e+19, RZ ;  /* 0x5f800000030b9823 */ /* 0x000fe400000000ff */
[----:B------:R-:W-:-:S07]  /*0940*/  @!P1 IADD3 R9, PT, PT, R9, 0x40, RZ ;  /* 0x0000004009099810 */ /* 0x000fce0007ffe0ff */
.L_x_32:
[----:B------:R-:W-:Y:S01]  /*0950*/  LEA R12, R10, 0xc0800000, 0x17 ;  /* 0xc08000000a0c7811 */ /* 0x000fe200078eb8ff */
[----:B------:R-:W-:Y:S04]  /*0960*/  BSSY.RECONVERGENT B2, `(.L_x_37) ;  /* 0x0000036000027945 */ /* 0x000fe80003800200 */
[----:B------:R-:W-:Y:S01]  /*0970*/  IMAD.IADD R12, R11, 0x1, -R12 ;  /* 0x000000010b0c7824 */ /* 0x000fe200078e0a0c */
[----:B------:R-:W-:-:S03]  /*0980*/  IADD3 R11, PT, PT, R14, -0x7f, RZ ;  /* 0xffffff810e0b7810 */ /* 0x000fc60007ffe0ff */
[----:B------:R0:W1:Y:S01]  /*0990*/  MUFU.RCP R13, R12 ;  /* 0x0000000c000d7308 */ /* 0x0000620000001000 */
[----:B------:R-:W-:Y:S01]  /*09a0*/  FADD.FTZ R15, -R12, -RZ ;  /* 0x800000ff0c0f7221 */ /* 0x000fe20000010100 */
[C---:B------:R-:W-:Y:S01]  /*09b0*/  IMAD R0, R11.reuse, -0x800000, R0 ;  /* 0xff8000000b007824 */ /* 0x040fe200078e0200 */
[----:B0-----:R-:W-:-:S05]  /*09c0*/  IADD3 R12, PT, PT, R11, 0x7f, -R10 ;  /* 0x0000007f0b0c7810 */ /* 0x001fca0007ffe80a */
[----:B------:R-:W-:Y:S02]  /*09d0*/  IMAD.IADD R9, R12, 0x1, R9 ;  /* 0x000000010c097824 */ /* 0x000fe400078e0209 */
[----:B-1----:R-:W-:-:S04]  /*09e0*/  FFMA R14, R13, R15, 1 ;  /* 0x3f8000000d0e7423 */ /* 0x002fc8000000000f */
[----:B------:R-:W-:-:S04]  /*09f0*/  FFMA R16, R13, R14, R13 ;  /* 0x0000000e0d107223 */ /* 0x000fc8000000000d */
[----:B------:R-:W-:-:S04]  /*0a00*/  FFMA R13, R0, R16, RZ ;  /* 0x00000010000d7223 */ /* 0x000fc800000000ff */
[----:B------:R-:W-:-:S04]  /*0a10*/  FFMA R14, R15, R13, R0 ;  /* 0x0000000d0f0e7223 */ /* 0x000fc80000000000 */
[----:B------:R-:W-:-:S04]  /*0a20*/  FFMA R13, R16, R14, R13 ;  /* 0x0000000e100d7223 */ /* 0x000fc8000000000d */
[----:B------:R-:W-:-:S04]  /*0a30*/  FFMA R14, R15, R13, R0 ;  /* 0x0000000d0f0e7223 */ /* 0x000fc80000000000 */
[----:B------:R-:W-:-:S05]  /*0a40*/  FFMA R0, R16, R14, R13 ;  /* 0x0000000e10007223 */ /* 0x000fca000000000d */
[----:B------:R-:W-:-:S04]  /*0a50*/  SHF.R.U32.HI R10, RZ, 0x17, R0 ;  /* 0x00000017ff0a7819 */ /* 0x000fc80000011600 */
[----:B------:R-:W-:-:S04]  /*0a60*/  LOP3.LUT R10, R10, 0xff, RZ, 0xc0, !PT ;  /* 0x000000ff0a0a7812 */ /* 0x000fc800078ec0ff */
[----:B------:R-:W-:-:S05]  /*0a70*/  IADD3 R15, PT, PT, R10, R9, RZ ;  /* 0x000000090a0f7210 */ /* 0x000fca0007ffe0ff */
[----:B------:R-:W-:-:S05]  /*0a80*/  VIADD R10, R15, 0xffffffff ;  /* 0xffffffff0f0a7836 */ /* 0x000fca0000000000 */
        /* <DEDUP_REMOVED lines=9> */
[CCC-:B------:R-:W-:Y:S01]  /*0b20*/  FFMA.RZ R9, R16.reuse, R14.reuse, R13.reuse ;  /* 0x0000000e10097223 */ /* 0x1c0fe2000000c00d */
[C---:B------:R-:W-:Y:S01]  /*0b30*/  IADD3 R12, PT, PT, R15.reuse, 0x20, RZ ;  /* 0x000000200f0c7810 */ /* 0x040fe20007ffe0ff */
[CCC-:B------:R-:W-:Y:S01]  /*0b40*/  FFMA.RM R10, R16.reuse, R14.reuse, R13.reuse ;  /* 0x0000000e100a7223 */ /* 0x1c0fe2000000400d */
[----:B------:R-:W-:Y:S02]  /*0b50*/  ISETP.NE.AND P2, PT, R15, RZ, PT ;  /* 0x000000ff0f00720c */ /* 0x000fe40003f45270 */
[----:B------:R-:W-:Y:S01]  /*0b60*/  LOP3.LUT R11, R9, 0x7fffff, RZ, 0xc0, !PT ;  /* 0x007fffff090b7812 */ /* 0x000fe200078ec0ff */
[----:B------:R-:W-:Y:S01]  /*0b70*/  FFMA.RP R9, R16, R14, R13 ;  /* 0x0000000e10097223 */ /* 0x000fe2000000800d */
[----:B------:R-:W-:Y:S01]  /*0b80*/  IMAD.MOV R13, RZ, RZ, -R15 ;  /* 0x000000ffff0d7224 */ /* 0x000fe200078e0a0f */
[----:B------:R-:W-:Y:S02]  /*0b90*/  ISETP.NE.AND P1, PT, R15, RZ, PT ;  /* 0x000000ff0f00720c */ /* 0x000fe40003f25270 */
[----:B------:R-:W-:-:S02]  /*0ba0*/  LOP3.LUT R11, R11, 0x800000, RZ, 0xfc, !PT ;  /* 0x008000000b0b7812 */ /* 0x000fc400078efcff */
[----:B------:R-:W-:Y:S02]  /*0bb0*/  FSETP.NEU.FTZ.AND P0, PT, R9, R10, PT ;  /* 0x0000000a0900720b */ /* 0x000fe40003f1d000 */
[----:B------:R-:W-:Y:S02]  /*0bc0*/  SHF.L.U32 R12, R11, R12, RZ ;  /* 0x0000000c0b0c7219 */ /* 0x000fe400000006ff */
        /* <DEDUP_REMOVED lines=11> */
.L_x_39:
[----:B------:R-:W-:-:S04]  /*0c80*/  LOP3.LUT R0, R0, 0x80000000, RZ, 0xc0, !PT ;  /* 0x8000000000007812 */ /* 0x000fc800078ec0ff */
[----:B------:R-:W-:Y:S01]  /*0c90*/  LOP3.LUT R0, R0, 0x7f800000, RZ, 0xfc, !PT ;  /* 0x7f80000000007812 */ /* 0x000fe200078efcff */
[----:B------:R-:W-:Y:S06]  /*0ca0*/  BRA `(.L_x_40) ;  /* 0x0000000000047947 */ /* 0x000fec0003800000 */
.L_x_38:
[----:B------:R-:W-:-:S07]  /*0cb0*/  IMAD R0, R9, 0x800000, R0 ;  /* 0x0080000009007824 */ /* 0x000fce00078e0200 */
.L_x_40:
[----:B------:R-:W-:Y:S05]  /*0cc0*/  BSYNC.RECONVERGENT B2 ;  /* 0x0000000000027941 */ /* 0x000fea0003800200 */
.L_x_37:
[----:B------:R-:W-:Y:S05]  /*0cd0*/  BRA `(.L_x_41) ;  /* 0x0000000000207947 */ /* 0x000fea0003800000 */
.L_x_36:
[----:B------:R-:W-:-:S04]  /*0ce0*/  LOP3.LUT R0, R11, 0x80000000, R0, 0x48, !PT ;  /* 0x800000000b007812 */ /* 0x000fc800078e4800 */
[----:B------:R-:W-:Y:S01]  /*0cf0*/  LOP3.LUT R0, R0, 0x7f800000, RZ, 0xfc, !PT ;  /* 0x7f80000000007812 */ /* 0x000fe200078efcff */
[----:B------:R-:W-:Y:S06]  /*0d00*/  BRA `(.L_x_41) ;  /* 0x0000000000147947 */ /* 0x000fec0003800000 */
.L_x_35:
[----:B------:R-:W-:Y:S01]  /*0d10*/  LOP3.LUT R0, R11, 0x80000000, R0, 0x48, !PT ;  /* 0x800000000b007812 */ /* 0x000fe200078e4800 */
[----:B------:R-:W-:Y:S06]  /*0d20*/  BRA `(.L_x_41) ;  /* 0x00000000000c7947 */ /* 0x000fec0003800000 */
.L_x_34:
[----:B------:R-:W0:Y:S01]  /*0d30*/  MUFU.RSQ R0, -QNAN ;  /* 0xffc0000000007908 */ /* 0x000e220000001400 */
[----:B------:R-:W-:Y:S05]  /*0d40*/  BRA `(.L_x_41) ;  /* 0x0000000000047947 */ /* 0x000fea0003800000 */
.L_x_33:
[----:B------:R-:W-:-:S07]  /*0d50*/  FADD.FTZ R0, R0, R3 ;  /* 0x0000000300007221 */ /* 0x000fce0000010000 */
.L_x_41:
[----:B------:R-:W-:Y:S05]  /*0d60*/  BSYNC.RECONVERGENT B1 ;  /* 0x0000000000017941 */ /* 0x000fea0003800200 */
.L_x_31:
[----:B------:R-:W-:-:S04]  /*0d70*/  HFMA2 R9, -RZ, RZ, 0, 0 ;  /* 0x00000000ff097431 */ /* 0x000fc800000001ff */
[----:B0-----:R-:W-:Y:S05]  /*0d80*/  RET.REL.NODEC R8 `(_Z9updateampP6float2Pfiii) ;  /* 0xfffffff0089c7950 */ /* 0x001fea0003c3ffff */
.L_x_42:
        /* <DEDUP_REMOVED lines=15> */
.L_x_64:


//--------------------- .text._Z7mulamulP6float2S0_S0_PiS1_iiiiiiii --------------------------
	.section	.text._Z7mulamulP6float2S0_S0_PiS1_iiiiiiii,"ax",@progbits
	.align	128
        .global         _Z7mulamulP6float2S0_S0_PiS1_iiiiiiii
        .type           _Z7mulamulP6float2S0_S0_PiS1_iiiiiiii,@function
        .size           _Z7mulamulP6float2S0_S0_PiS1_iiiiiiii,(.L_x_71 - _Z7mulamulP6float2S0_S0_PiS1_iiiiiiii)
        .other          _Z7mulamulP6float2S0_S0_PiS1_iiiiiiii,@"STO_CUDA_ENTRY STV_DEFAULT"
_Z7mulamulP6float2S0_S0_PiS1_iiiiiiii:
.text._Z7mulamulP6float2S0_S0_PiS1_iiiiiiii:
[----:B------:R-:W-:Y:S01]  /*0000*/  LDC R1, c[0x0][0x37c] ;  /* 0x0000df00ff017b82 */ /* 0x000fe20000000800 */
[----:B------:R-:W0:Y:S07]  /*0010*/  S2R R7, SR_CTAID.Y ;  /* 0x0000000000077919 */ /* 0x000e2e0000002600 */
[----:B------:R-:W1:Y:S01]  /*0020*/  LDC.64 R2, c[0x0][0x3b8] ;  /* 0x0000ee00ff027b82 */ /* 0x000e620000000a00 */
[----:B------:R-:W2:Y:S01]  /*0030*/  LDCU UR4, c[0x0][0x360] ;  /* 0x00006c00ff0477ac */ /* 0x000ea20008000800 */
[----:B------:R-:W0:Y:S01]  /*0040*/  S2R R4, SR_TID.Y ;  /* 0x0000000000047919 */ /* 0x000e220000002200 */
[----:B------:R-:W0:Y:S01]  /*0050*/  LDCU UR5, c[0x0][0x364] ;  /* 0x00006c80ff0577ac */ /* 0x000e220008000800 */
[----:B------:R-:W2:Y:S01]  /*0060*/  S2R R0, SR_CTAID.X ;  /* 0x0000000000007919 */ /* 0x000ea20000002500 */
[----:B------:R-:W3:Y:S01]  /*0070*/  LDCU UR7, c[0x0][0x3b4] ;  /* 0x00007680ff0777ac */ /* 0x000ee20008000800 */
[----:B------:R-:W2:Y:S01]  /*0080*/  S2R R5, SR_TID.X ;  /* 0x0000000000057919 */ /* 0x000ea20000002100 */
[----:B------:R-:W4:Y:S01]  /*0090*/  LDCU UR6, c[0x0][0x368] ;  /* 0x00006d00ff0677ac */ /* 0x000f220008000800 */
[----:B------:R-:W4:Y:S01]  /*00a0*/  S2R R6, SR_CTAID.Z ;  /* 0x0000000000067919 */ /* 0x000f220000002700 */
[----:B------:R-:W5:Y:S01]  /*00b0*/  LDCU UR8, c[0x0][0x3a8] ;  /* 0x00007500ff0877ac */ /* 0x000f620008000800 */
[----:B------:R-:W4:Y:S01]  /*00c0*/  S2R R11, SR_TID.Z ;  /* 0x00000000000b7919 */ /* 0x000f220000002300 */
[----:B-1----:R-:W-:-:S02]  /*00d0*/  IMAD R9, R3, R3, RZ ;  /* 0x0000000303097224 */ /* 0x002fc400078e02ff */
[----:B0-----:R-:W-:Y:S02]  /*00e0*/  IMAD R7, R7, UR5, R4 ;  /* 0x0000000507077c24 */ /* 0x001fe4000f8e0204 */
[----:B---3--:R-:W-:-:S05]  /*00f0*/  IMAD R4, R2, UR7, RZ ;  /* 0x0000000702047c24 */ /* 0x008fca000f8e02ff */
[----:B------:R-:W-:Y:S01]  /*0100*/  ISETP.GE.AND P0, PT, R7, R4, PT ;  /* 0x000000040700720c */ /* 0x000fe20003f06270 */
[----:B--2---:R-:W-:-:S05]  /*0110*/  IMAD R0, R0, UR4, R5 ;  /* 0x0000000400007c24 */ /* 0x004fca000f8e0205 */
[----:B------:R-:W-:Y:S01]  /*0120*/  ISETP.GE.OR P0, PT, R0, R9, P0 ;  /* 0x000000090000720c */ /* 0x000fe20000706670 */
[----:B----4-:R-:W-:-:S05]  /*0130*/  IMAD R5, R6, UR6, R11 ;  /* 0x0000000606057c24 */ /* 0x010fca000f8e020b */
[----:B-----5:R-:W-:-:S13]  /*0140*/  ISETP.GE.OR P0, PT, R5, UR8, P0 ;  /* 0x0000000805007c0c */ /* 0x020fda0008706670 */
[----:B------:R-:W-:Y:S05]  /*0150*/  @P0 EXIT ;  /* 0x000000000000094d */ /* 0x000fea0003800000 */
[----:B------:R-:W-:Y:S01]  /*0160*/  IABS R11, R2 ;  /* 0x00000002000b7213 */ /* 0x000fe20000000000 */
[----:B------:R-:W0:Y:S03]  /*0170*/  LDCU.64 UR4, c[0x0][0x358] ;  /* 0x00006b00ff0477ac */ /* 0x000e260008000a00 */
[----:B------:R-:W1:Y:S08]  /*0180*/  I2F.RP R4, R11 ;  /* 0x0000000b00047306 */ /* 0x000e700000209400 */
[----:B-1----:R-:W1:Y:S02]  /*0190*/  MUFU.RCP R4, R4 ;  /* 0x0000000400047308 */ /* 0x002e640000001000 */
[----:B-1----:R-:W-:-:S06]  /*01a0*/  IADD3 R8, PT, PT, R4, 0xffffffe, RZ ;  /* 0x0ffffffe04087810 */ /* 0x002fcc0007ffe0ff */
[----:B------:R1:W2:Y:S02]  /*01b0*/  F2I.FTZ.U32.TRUNC.NTZ R9, R8 ;  /* 0x0000000800097305 */ /* 0x0002a4000021f000 */
[----:B-1----:R-:W-:Y:S01]  /*01c0*/  IMAD.MOV.U32 R8, RZ, RZ, RZ ;  /* 0x000000ffff087224 */ /* 0x002fe200078e00ff */
[----:B--2---:R-:W-:-:S05]  /*01d0*/  IADD3 R6, PT, PT, RZ, -R9, RZ ;  /* 0x80000009ff067210 */ /* 0x004fca0007ffe0ff */
[----:B------:R-:W-:Y:S01]  /*01e0*/  IMAD R13, R6, R11, RZ ;  /* 0x0000000b060d7224 */ /* 0x000fe200078e02ff */
[----:B------:R-:W-:-:S03]  /*01f0*/  IABS R6, R7 ;  /* 0x0000000700067213 */ /* 0x000fc60000000000 */
[----:B------:R-:W-:-:S06]  /*0200*/  IMAD.HI.U32 R9, R9, R13, R8 ;  /* 0x0000000d09097227 */ /* 0x000fcc00078e0008 */
[----:B------:R-:W-:-:S05]  /*0210*/  IMAD.HI.U32 R9, R9, R6, RZ ;  /* 0x0000000609097227 */ /* 0x000fca00078e00ff */
[----:B------:R-:W-:-:S05]  /*0220*/  IADD3 R4, PT, PT, -R9, RZ, RZ ;  /* 0x000000ff09047210 */ /* 0x000fca0007ffe1ff */
[----:B------:R-:W-:-:S05]  /*0230*/  IMAD R4, R11, R4, R6 ;  /* 0x000000040b047224 */ /* 0x000fca00078e0206 */
[----:B------:R-:W-:-:S13]  /*0240*/  ISETP.GT.U32.AND P2, PT, R11, R4, PT ;  /* 0x000000040b00720c */ /* 0x000fda0003f44070 */
[----:B------:R-:W-:Y:S01]  /*0250*/  @!P2 IMAD.IADD R4, R4, 0x1, -R11 ;  /* 0x000000010404a824 */ /* 0x000fe200078e0a0b */
[----:B------:R-:W-:Y:S02]  /*0260*/  @!P2 IADD3 R9, PT, PT, R9, 0x1, RZ ;  /* 0x000000010909a810 */ /* 0x000fe40007ffe0ff */
[----:B------:R-:W-:Y:S02]  /*0270*/  ISETP.NE.AND P2, PT, R2, RZ, PT ;  /* 0x000000ff0200720c */ /* 0x000fe40003f45270 */
[----:B------:R-:W-:Y:S02]  /*0280*/  ISETP.GE.U32.AND P0, PT, R4, R11, PT ;  /* 0x0000000b0400720c */ /* 0x000fe40003f06070 */
[----:B------:R-:W-:Y:S01]  /*0290*/  LOP3.LUT R4, R7, R2, RZ, 0x3c, !PT ;  /* 0x0000000207047212 */ /* 0x000fe200078e3cff */
[----:B------:R-:W1:Y:S03]  /*02a0*/  LDC.64 R10, c[0x0][0x398] ;  /* 0x0000e600ff0a7b82 */ /* 0x000e660000000a00 */
[----:B------:R-:W-:-:S07]  /*02b0*/  ISETP.GE.AND P1, PT, R4, RZ, PT ;  /* 0x000000ff0400720c */ /* 0x000fce0003f26270 */
[----:B------:R-:W-:-:S05]  /*02c0*/  @P0 IADD3 R9, PT, PT, R9, 0x1, RZ ;  /* 0x0000000109090810 */ /* 0x000fca0007ffe0ff */
[----:B------:R-:W-:Y:S02]  /*02d0*/  IMAD.MOV.U32 R4, RZ, RZ, R9 ;  /* 0x000000ffff047224 */ /* 0x000fe400078e0009 */
[----:B------:R-:W2:Y:S03]  /*02e0*/  LDC.64 R8, c[0x0][0x3a0] ;  /* 0x0000e800ff087b82 */ /* 0x000ea60000000a00 */
[----:B------:R-:W-:Y:S02]  /*02f0*/  @!P1 IADD3 R4, PT, PT, -R4, RZ, RZ ;  /* 0x000000ff04049210 */ /* 0x000fe40007ffe1ff */
[----:B------:R-:W-:-:S04]  /*0300*/  @!P2 LOP3.LUT R4, RZ, R2, RZ, 0x33, !PT ;  /* 0x00000002ff04a212 */ /* 0x000fc800078e33ff */
[----:B------:R-:W-:-:S05]  /*0310*/  IADD3 R6, PT, PT, -R4, RZ, RZ ;  /* 0x000000ff04067210 */ /* 0x000fca0007ffe1ff */
[----:B------:R-:W-:-:S04]  /*0320*/  IMAD R7, R2, R6, R7 ;  /* 0x0000000602077224 */ /* 0x000fc800078e0207 */
[----:B------:R-:W-:-:S04]  /*0330*/  IMAD R7, R5, R2, R7 ;  /* 0x0000000205077224 */ /* 0x000fc800078e0207 */
[----:B--2---:R-:W-:-:S04]  /*0340*/  IMAD.WIDE R8, R7, 0x4, R8 ;  /* 0x0000000407087825 */ /* 0x004fc800078e0208 */
[----:B------:R-:W-:Y:S01]  /*0350*/  IMAD R7, R5, UR7, R4 ;  /* 0x0000000705077c24 */ /* 0x000fe2000f8e0204 */
[----:B0-----:R-:W2:Y:S03]  /*0360*/  LDG.E R2, desc[UR4][R8.64] ;  /* 0x0000000408027981 */ /* 0x001ea6000c1e1900 */
[----:B-1----:R-:W-:-:S05]  /*0370*/  IMAD.WIDE R6, R7, 0x4, R10 ;  /* 0x0000000407067825 */ /* 0x002fca00078e020a */
[----:B------:R-:W3:Y:S01]  /*0380*/  LDG.E R4, desc[UR4][R6.64] ;  /* 0x0000000406047981 */ /* 0x000ee2000c1e1900 */
[----:B--2---:R-:W-:-:S04]  /*0390*/  ISETP.NE.AND P0, PT, R2, -0x1, PT ;  /* 0xffffffff0200780c */ /* 0x004fc80003f05270 */
[----:B---3--:R-:W-:-:S13]  /*03a0*/  ISETP.EQ.OR P0, PT, R4, -0x1, !P0 ;  /* 0xffffffff0400780c */ /* 0x008fda0004702670 */
[----:B------:R-:W-:Y:S05]  /*03b0*/  @P0 EXIT ;  /* 0x000000000000094d */ /* 0x000fea0003800000 */
[----:B------:R-:W-:Y:S01]  /*03c0*/  IABS R9, R3 ;  /* 0x0000000300097213 */ /* 0x000fe20000000000 */
[----:B------:R-:W0:Y:S03]  /*03d0*/  LDCU UR6, c[0x0][0x3ac] ;  /* 0x00007580ff0677ac */ /* 0x000e260008000800 */
[----:B------:R-:W1:Y:S01]  /*03e0*/  I2F.RP R8, R9 ;  /* 0x0000000900087306 */ /* 0x000e620000209400 */
[----:B------:R-:W2:Y:S07]  /*03f0*/  LDCU UR7, c[0x0][0x3b0] ;  /* 0x00007600ff0777ac */ /* 0x000eae0008000800 */
[----:B-1----:R-:W1:Y:S02]  /*0400*/  MUFU.RCP R8, R8 ;  /* 0x0000000800087308 */ /* 0x002e640000001000 */
[----:B-1----:R-:W-:-:S06]  /*0410*/  VIADD R6, R8, 0xffffffe ;  /* 0x0ffffffe08067836 */ /* 0x002fcc0000000000 */
[----:B------:R1:W3:Y:S02]  /*0420*/  F2I.FTZ.U32.TRUNC.NTZ R7, R6 ;  /* 0x0000000600077305 */ /* 0x0002e4000021f000 */
[----:B-1----:R-:W-:Y:S01]  /*0430*/  HFMA2 R6, -RZ, RZ, 0, 0 ;  /* 0x00000000ff067431 */ /* 0x002fe200000001ff */
[----:B---3--:R-:W-:-:S05]  /*0440*/  IADD3 R10, PT, PT, RZ, -R7, RZ ;  /* 0x80000007ff0a7210 */ /* 0x008fca0007ffe0ff */
[----:B------:R-:W-:Y:S01]  /*0450*/  IMAD R11, R10, R9, RZ ;  /* 0x000000090a0b7224 */ /* 0x000fe200078e02ff */
[----:B------:R-:W-:-:S03]  /*0460*/  IABS R10, R0 ;  /* 0x00000000000a7213 */ /* 0x000fc60000000000 */
[----:B------:R-:W-:Y:S01]  /*0470*/  IMAD.HI.U32 R7, R7, R11, R6 ;  /* 0x0000000b07077227 */ /* 0x000fe200078e0006 */
[----:B------:R-:W-:-:S04]  /*0480*/  LOP3.LUT R6, R0, R3, RZ, 0x3c, !PT ;  /* 0x0000000300067212 */ /* 0x000fc800078e3cff */
[----:B------:R-:W-:Y:S01]  /*0490*/  ISETP.GE.AND P1, PT, R6, RZ, PT ;  /* 0x000000ff0600720c */ /* 0x000fe20003f26270 */
[----:B------:R-:W-:-:S04]  /*04a0*/  IMAD.HI.U32 R7, R7, R10, RZ ;  /* 0x0000000a07077227 */ /* 0x000fc800078e00ff */
[----:B------:R-:W-:-:S04]  /*04b0*/  IMAD.MOV R8, RZ, RZ, -R7 ;  /* 0x000000ffff087224 */ /* 0x000fc800078e0a07 */
[----:B------:R-:W-:-:S05]  /*04c0*/  IMAD R8, R9, R8, R10 ;  /* 0x0000000809087224 */ /* 0x000fca00078e020a */
[----:B------:R-:W-:-:S13]  /*04d0*/  ISETP.GT.U32.AND P2, PT, R9, R8, PT ;  /* 0x000000080900720c */ /* 0x000fda0003f44070 */
[-C--:B------:R-:W-:Y:S02]  /*04e0*/  @!P2 IADD3 R8, PT, PT, R8, -R9.reuse, RZ ;  /* 0x800000090808a210 */ /* 0x080fe40007ffe0ff */
[----:B------:R-:W-:Y:S02]  /*04f0*/  @!P2 IADD3 R7, PT, PT, R7, 0x1, RZ ;  /* 0x000000010707a810 */ /* 0x000fe40007ffe0ff */
[----:B------:R-:W-:Y:S02]  /*0500*/  ISETP.GE.U32.AND P0, PT, R8, R9, PT ;  /* 0x000000090800720c */ /* 0x000fe40003f06070 */
[----:B------:R-:W-:Y:S01]  /*0510*/  ISETP.NE.AND P2, PT, R3, RZ, PT ;  /* 0x000000ff0300720c */ /* 0x000fe20003f45270 */
[----:B------:R-:W1:Y:S10]  /*0520*/  LDC.64 R8, c[0x0][0x390] ;  /* 0x0000e400ff087b82 */ /* 0x000e740000000a00 */
[----:B------:R-:W-:-:S05]  /*0530*/  @P0 VIADD R7, R7, 0x1 ;  /* 0x0000000107070836 */ /* 0x000fca0000000000 */
[----:B------:R-:W-:Y:S02]  /*0540*/  MOV R10, R7 ;  /* 0x00000007000a7202 */ /* 0x000fe40000000f00 */
[----:B------:R-:W3:Y:S02]  /*0550*/  LDC.64 R6, c[0x0][0x388] ;  /* 0x0000e200ff067b82 */ /* 0x000ee40000000a00 */
[----:B------:R-:W-:Y:S02]  /*0560*/  @!P1 IADD3 R10, PT, PT, -R10, RZ, RZ ;  /* 0x000000ff0a0a9210 */ /* 0x000fe40007ffe1ff */
[----:B------:R-:W-:-:S05]  /*0570*/  @!P2 LOP3.LUT R10, RZ, R3, RZ, 0x33, !PT ;  /* 0x00000003ff0aa212 */ /* 0x000fca00078e33ff */
[--C-:B------:R-:W-:Y:S02]  /*0580*/  IMAD.MOV R11, RZ, RZ, -R10.reuse ;  /* 0x000000ffff0b7224 */ /* 0x100fe400078e0a0a */
[----:B0-----:R-:W-:Y:S02]  /*0590*/  IMAD R5, R5, UR6, R10 ;  /* 0x0000000605057c24 */ /* 0x001fe4000f8e020a */
[----:B------:R-:W-:-:S03]  /*05a0*/  IMAD R3, R3, R11, R0 ;  /* 0x0000000b03037224 */ /* 0x000fc600078e0200 */
[----:B------:R-:W-:Y:S02]  /*05b0*/  IADD3 R5, PT, PT, R4, R5, RZ ;  /* 0x0000000504057210 */ /* 0x000fe40007ffe0ff */
[----:B------:R-:W-:Y:S01]  /*05c0*/  IADD3 R4, PT, PT, R2, R3, RZ ;  /* 0x0000000302047210 */ /* 0x000fe20007ffe0ff */
[----:B-1----:R-:W-:-:S04]  /*05d0*/  IMAD.WIDE R2, R0, 0x8, R8 ;  /* 0x0000000800027825 */ /* 0x002fc800078e0208 */
[----:B--2---:R-:W-:Y:S02]  /*05e0*/  IMAD R9, R5, UR7, R4 ;  /* 0x0000000705097c24 */ /* 0x004fe4000f8e0204 */
[----:B------:R-:W2:Y:S01]  /*05f0*/  LDG.E.64 R2, desc[UR4][R2.64] ;  /* 0x0000000402027981 */ /* 0x000ea2000c1e1b00 */
[----:B------:R-:W0:Y:S01]  /*0600*/  LDC.64 R4, c[0x0][0x380] ;  /* 0x0000e000ff047b82 */ /* 0x000e220000000a00 */
[----:B---3--:R-:W-:-:S06]  /*0610*/  IMAD.WIDE R6, R9, 0x8, R6 ;  /* 0x0000000809067825 */ /* 0x008fcc00078e0206 */
[----:B------:R-:W3:Y:S01]  /*0620*/  LDG.E.64 R6, desc[UR4][R6.64] ;  /* 0x0000000406067981 */ /* 0x000ee2000c1e1b00 */
[----:B0-----:R-:W-:-:S04]  /*0630*/  IMAD.WIDE R4, R9, 0x8, R4 ;  /* 0x0000000809047825 */ /* 0x001fc800078e0204 */
[----:B--2---:R-:W-:-:S04]  /*0640*/  FMUL R11, R3, R3 ;  /* 0x00000003030b7220 */ /* 0x004fc80000400000 */
[----:B------:R-:W-:-:S04]  /*0650*/  FFMA R11, R2, R2, R11 ;  /* 0x00000002020b7223 */ /* 0x000fc8000000000b */
[-C--:B---3--:R-:W-:Y:S01]  /*0660*/  FMUL R9, R6, R11.reuse ;  /* 0x0000000b06097220 */ /* 0x088fe20000400000 */
[----:B------:R-:W-:-:S04]  /*0670*/  FMUL R11, R7, R11 ;  /* 0x0000000b070b7220 */ /* 0x000fc80000400000 */
[----:B------:R-:W-:Y:S04]  /*0680*/  REDG.E.ADD.F32.FTZ.RN.STRONG.GPU desc[UR4][R4.64], R9 ;  /* 0x00000009040079a6 */ /* 0x000fe8000c12f304 */
[----:B------:R-:W-:Y:S01]  /*0690*/  REDG.E.ADD.F32.FTZ.RN.STRONG.GPU desc[UR4][R4.64+0x4], R11 ;  /* 0x0000040b040079a6 */ /* 0x000fe2000c12f304 */
[----:B------:R-:W-:Y:S05]  /*06a0*/  EXIT ;  /* 0x000000000000794d */ /* 0x000fea0003800000 */
.L_x_43:
        /* <DEDUP_REMOVED lines=13> */
.L_x_71:


//--------------------- .text._Z4mulaP6float2S0_S0_PiS1_iiiiiiii --------------------------
	.section	.text._Z4mulaP6float2S0_S0_PiS1_iiiiiiii,"ax",@progbits
	.align	128
        .global         _Z4mulaP6float2S0_S0_PiS1_iiiiiiii
        .type           _Z4mulaP6float2S0_S0_PiS1_iiiiiiii,@function
        .size           _Z4mulaP6float2S0_S0_PiS1_iiiiiiii,(.L_x_66 - _Z4mulaP6float2S0_S0_PiS1_iiiiiiii)
        .other          _Z4mulaP6float2S0_S0_PiS1_iiiiiiii,@"STO_CUDA_ENTRY STV_DEFAULT"
_Z4mulaP6float2S0_S0_PiS1_iiiiiiii:
.text._Z4mulaP6float2S0_S0_PiS1_iiiiiiii:
        /* <DEDUP_REMOVED lines=26> */
[----:B-1----:R-:W-:-:S06]  /*01a0*/  VIADD R8, R2, 0xffffffe ;  /* 0x0ffffffe02087836 */ /* 0x002fcc0000000000 */
[----:B------:R1:W2:Y:S02]  /*01b0*/  F2I.FTZ.U32.TRUNC.NTZ R9, R8 ;  /* 0x0000000800097305 */ /* 0x0002a4000021f000 */
[----:B-1----:R-:W-:Y:S02]  /*01c0*/  HFMA2 R8, -RZ, RZ, 0, 0 ;  /* 0x00000000ff087431 */ /* 0x002fe400000001ff */
[----:B--2---:R-:W-:-:S04]  /*01d0*/  IMAD.MOV R6, RZ, RZ, -R9 ;  /* 0x000000ffff067224 */ /* 0x004fc800078e0a09 */
[----:B------:R-:W-:Y:S01]  /*01e0*/  IMAD R13, R6, R11, RZ ;  /* 0x0000000b060d7224 */ /* 0x000fe200078e02ff */
[----:B------:R-:W-:-:S03]  /*01f0*/  IABS R6, R7 ;  /* 0x0000000700067213 */ /* 0x000fc60000000000 */
[----:B------:R-:W-:Y:S02]  /*0200*/  IMAD.HI.U32 R9, R9, R13, R8 ;  /* 0x0000000d09097227 */ /* 0x000fe400078e0008 */
[----:B------:R-:W1:Y:S04]  /*0210*/  LDC.64 R12, c[0x0][0x3a0] ;  /* 0x0000e800ff0c7b82 */ /* 0x000e680000000a00 */
[----:B------:R-:W-:-:S04]  /*0220*/  IMAD.HI.U32 R9, R9, R6, RZ ;  /* 0x0000000609097227 */ /* 0x000fc800078e00ff */
[----:B------:R-:W-:-:S04]  /*0230*/  IMAD.MOV R2, RZ, RZ, -R9 ;  /* 0x000000ffff027224 */ /* 0x000fc800078e0a09 */
[----:B------:R-:W-:-:S05]  /*0240*/  IMAD R2, R11, R2, R6 ;  /* 0x000000020b027224 */ /* 0x000fca00078e0206 */
[----:B------:R-:W-:-:S13]  /*0250*/  ISETP.GT.U32.AND P2, PT, R11, R2, PT ;  /* 0x000000020b00720c */ /* 0x000fda0003f44070 */
[-C--:B------:R-:W-:Y:S01]  /*0260*/  @!P2 IADD3 R2, PT, PT, R2, -R11.reuse, RZ ;  /* 0x8000000b0202a210 */ /* 0x080fe20007ffe0ff */
[----:B------:R-:W-:Y:S01]  /*0270*/  @!P2 VIADD R9, R9, 0x1 ;  /* 0x000000010909a836 */ /* 0x000fe20000000000 */
[----:B------:R-:W-:Y:S02]  /*0280*/  ISETP.NE.AND P2, PT, R4, RZ, PT ;  /* 0x000000ff0400720c */ /* 0x000fe40003f45270 */
[----:B------:R-:W-:Y:S02]  /*0290*/  ISETP.GE.U32.AND P0, PT, R2, R11, PT ;  /* 0x0000000b0200720c */ /* 0x000fe40003f06070 */
[----:B------:R-:W-:Y:S01]  /*02a0*/  LOP3.LUT R2, R7, R4, RZ, 0x3c, !PT ;  /* 0x0000000407027212 */ /* 0x000fe200078e3cff */
[----:B------:R-:W2:Y:S03]  /*02b0*/  LDC.64 R10, c[0x0][0x398] ;  /* 0x0000e600ff0a7b82 */ /* 0x000ea60000000a00 */
[----:B------:R-:W-:-:S07]  /*02c0*/  ISETP.GE.AND P1, PT, R2, RZ, PT ;  /* 0x000000ff0200720c */ /* 0x000fce0003f26270 */
[----:B------:R-:W-:-:S06]  /*02d0*/  @P0 IADD3 R9, PT, PT, R9, 0x1, RZ ;  /* 0x0000000109090810 */ /* 0x000fcc0007ffe0ff */
[----:B------:R-:W-:Y:S01]  /*02e0*/  @!P1 IMAD.MOV R9, RZ, RZ, -R9 ;  /* 0x000000ffff099224 */ /* 0x000fe200078e0a09 */
[----:B------:R-:W-:-:S04]  /*02f0*/  @!P2 LOP3.LUT R9, RZ, R4, RZ, 0x33, !PT ;  /* 0x00000004ff09a212 */ /* 0x000fc800078e33ff */
[----:B------:R-:W-:Y:S01]  /*0300*/  IADD3 R2, PT, PT, -R9, RZ, RZ ;  /* 0x000000ff09027210 */ /* 0x000fe20007ffe1ff */
[----:B------:R-:W-:-:S04]  /*0310*/  IMAD R9, R3, UR8, R9 ;  /* 0x0000000803097c24 */ /* 0x000fc8000f8e0209 */
[----:B------:R-:W-:Y:S02]  /*0320*/  IMAD R7, R4, R2, R7 ;  /* 0x0000000204077224 */ /* 0x000fe400078e0207 */
[----:B--2---:R-:W-:-:S04]  /*0330*/  IMAD.WIDE R10, R9, 0x4, R10 ;  /* 0x00000004090a7825 */ /* 0x004fc800078e020a */
[----:B------:R-:W-:Y:S01]  /*0340*/  IMAD R15, R3, R4, R7 ;  /* 0x00000004030f7224 */ /* 0x000fe200078e0207 */
[----:B0-----:R-:W2:Y:S03]  /*0350*/  LDG.E R6, desc[UR6][R10.64] ;  /* 0x000000060a067981 */ /* 0x001ea6000c1e1900 */
[----:B-1----:R-:W-:-:S05]  /*0360*/  IMAD.WIDE R12, R15, 0x4, R12 ;  /* 0x000000040f0c7825 */ /* 0x002fca00078e020c */
[----:B------:R-:W3:Y:S02]  /*0370*/  LDG.E R2, desc[UR6][R12.64] ;  /* 0x000000060c027981 */ /* 0x000ee4000c1e1900 */
[----:B---3--:R-:W-:-:S04]  /*0380*/  ISETP.NE.AND P0, PT, R2, -0x1, PT ;  /* 0xffffffff0200780c */ /* 0x008fc80003f05270 */
[----:B--2---:R-:W-:-:S13]  /*0390*/  ISETP.EQ.OR P0, PT, R6, -0x1, !P0 ;  /* 0xffffffff0600780c */ /* 0x004fda0004702670 */
[----:B------:R-:W-:Y:S05]  /*03a0*/  @P0 EXIT ;  /* 0x000000000000094d */ /* 0x000fea0003800000 */
[----:B------:R-:W-:Y:S01]  /*03b0*/  IABS R12, R5 ;  /* 0x00000005000c7213 */ /* 0x000fe20000000000 */
[----:B------:R-:W0:Y:S01]  /*03c0*/  LDCU.64 UR4, c[0x0][0x3c0] ;  /* 0x00007800ff0477ac */ /* 0x000e220008000a00 */
[----:B------:R-:W-:Y:S01]  /*03d0*/  IABS R14, R0 ;  /* 0x00000000000e7213 */ /* 0x000fe20000000000 */
[----:B------:R-:W-:Y:S01]  /*03e0*/  IMAD R4, R9, R4, R7 ;  /* 0x0000000409047224 */ /* 0x000fe200078e0207 */
[----:B------:R-:W1:Y:S08]  /*03f0*/  I2F.RP R8, R12 ;  /* 0x0000000c00087306 */ /* 0x000e700000209400 */
[----:B-1----:R-:W1:Y:S01]  /*0400*/  MUFU.RCP R8, R8 ;  /* 0x0000000800087308 */ /* 0x002e620000001000 */
[----:B0-----:R-:W-:-:S04]  /*0410*/  IADD3 R16, PT, PT, -R5, UR5, RZ ;  /* 0x0000000505107c10 */ /* 0x001fc8000fffe1ff */
[----:B------:R-:W-:Y:S01]  /*0420*/  LEA.HI R16, R16, R16, RZ, 0x1 ;  /* 0x0000001010107211 */ /* 0x000fe200078f08ff */
[----:B-1----:R-:W-:-:S04]  /*0430*/  VIADD R10, R8, 0xffffffe ;  /* 0x0ffffffe080a7836 */ /* 0x002fc80000000000 */
[----:B------:R0:W1:Y:S02]  /*0440*/  F2I.FTZ.U32.TRUNC.NTZ R11, R10 ;  /* 0x0000000a000b7305 */ /* 0x000064000021f000 */
[----:B0-----:R-:W-:Y:S01]  /*0450*/  IMAD.MOV.U32 R10, RZ, RZ, RZ ;  /* 0x000000ffff0a7224 */ /* 0x001fe200078e00ff */
[----:B-1----:R-:W-:-:S05]  /*0460*/  IADD3 R13, PT, PT, RZ, -R11, RZ ;  /* 0x8000000bff0d7210 */ /* 0x002fca0007ffe0ff */
[----:B------:R-:W-:-:S04]  /*0470*/  IMAD R13, R13, R12, RZ ;  /* 0x0000000c0d0d7224 */ /* 0x000fc800078e02ff */
[----:B------:R-:W-:Y:S01]  /*0480*/  IMAD.HI.U32 R11, R11, R13, R10 ;  /* 0x0000000d0b0b7227 */ /* 0x000fe200078e000a */
[----:B------:R-:W-:Y:S02]  /*0490*/  MOV R13, R14 ;  /* 0x0000000e000d7202 */ /* 0x000fe40000000f00 */
[----:B------:R-:W-:Y:S02]  /*04a0*/  LOP3.LUT R10, R0, R5, RZ, 0x3c, !PT ;  /* 0x00000005000a7212 */ /* 0x000fe400078e3cff */
[----:B------:R-:W-:Y:S01]  /*04b0*/  IADD3 R14, PT, PT, -R5, UR4, RZ ;  /* 0x00000004050e7c10 */ /* 0x000fe2000fffe1ff */
[----:B------:R-:W-:Y:S01]  /*04c0*/  IMAD.HI.U32 R8, R11, R13, RZ ;  /* 0x0000000d0b087227 */ /* 0x000fe200078e00ff */
[----:B------:R-:W-:Y:S02]  /*04d0*/  ISETP.GE.AND P1, PT, R10, RZ, PT ;  /* 0x000000ff0a00720c */ /* 0x000fe40003f26270 */
[----:B------:R-:W-:Y:S01]  /*04e0*/  LEA.HI R15, R14, R14, RZ, 0x1 ;  /* 0x0000000e0e0f7211 */ /* 0x000fe200078f08ff */
[----:B------:R-:W-:-:S04]  /*04f0*/  IMAD.MOV R11, RZ, RZ, -R8 ;  /* 0x000000ffff0b7224 */ /* 0x000fc800078e0a08 */
[----:B------:R-:W-:-:S05]  /*0500*/  IMAD R11, R12, R11, R13 ;  /* 0x0000000b0c0b7224 */ /* 0x000fca00078e020d */
[----:B------:R-:W-:-:S13]  /*0510*/  ISETP.GT.U32.AND P2, PT, R12, R11, PT ;  /* 0x0000000b0c00720c */ /* 0x000fda0003f44070 */
[-C--:B------:R-:W-:Y:S01]  /*0520*/  @!P2 IADD3 R11, PT, PT, R11, -R12.reuse, RZ ;  /* 0x8000000c0b0ba210 */ /* 0x080fe20007ffe0ff */
[----:B------:R-:W-:Y:S01]  /*0530*/  @!P2 VIADD R8, R8, 0x1 ;  /* 0x000000010808a836 */ /* 0x000fe20000000000 */
[----:B------:R-:W-:Y:S02]  /*0540*/  ISETP.NE.AND P2, PT, R5, RZ, PT ;  /* 0x000000ff0500720c */ /* 0x000fe40003f45270 */
[----:B------:R-:W-:Y:S02]  /*0550*/  ISETP.GE.U32.AND P0, PT, R11, R12, PT ;  /* 0x0000000c0b00720c */ /* 0x000fe40003f06070 */
[----:B------:R-:W0:Y:S08]  /*0560*/  LDC.64 R12, c[0x0][0x390] ;  /* 0x0000e400ff0c7b82 */ /* 0x000e300000000a00 */
[----:B------:R-:W1:Y:S03]  /*0570*/  LDC.64 R10, c[0x0][0x388] ;  /* 0x0000e200ff0a7b82 */ /* 0x000e660000000a00 */
[----:B------:R-:W-:-:S05]  /*0580*/  @P0 IADD3 R8, PT, PT, R8, 0x1, RZ ;  /* 0x0000000108080810 */ /* 0x000fca0007ffe0ff */
[----:B------:R-:W-:Y:S01]  /*0590*/  @!P1 IMAD.MOV R8, RZ, RZ, -R8 ;  /* 0x000000ffff089224 */ /* 0x000fe200078e0a08 */
[----:B------:R-:W-:-:S04]  /*05a0*/  @!P2 LOP3.LUT R8, RZ, R5, RZ, 0x33, !PT ;  /* 0x00000005ff08a212 */ /* 0x000fc800078e33ff */
[----:B------:R-:W-:Y:S02]  /*05b0*/  IADD3 R17, PT, PT, -R8, RZ, RZ ;  /* 0x000000ff08117210 */ /* 0x000fe40007ffe1ff */
[----:B------:R-:W-:-:S03]  /*05c0*/  LEA.HI.SX32 R15, R15, R8, 0x1f ;  /* 0x000000080f0f7211 */ /* 0x000fc600078ffaff */
[----:B------:R-:W-:Y:S02]  /*05d0*/  IMAD R5, R5, R17, R0 ;  /* 0x0000001105057224 */ /* 0x000fe400078e0200 */
[----:B------:R-:W-:Y:S02]  /*05e0*/  IMAD R4, R4, UR4, R15 ;  /* 0x0000000404047c24 */ /* 0x000fe4000f8e020f */
[----:B0-----:R-:W-:Y:S01]  /*05f0*/  IMAD.WIDE R14, R0, 0x8, R12 ;  /* 0x00000008000e7825 */ /* 0x001fe200078e020c */
[----:B------:R-:W-:-:S05]  /*0600*/  LEA.HI.SX32 R7, R16, R5, 0x1f ;  /* 0x0000000510077211 */ /* 0x000fca00078ffaff */
[----:B------:R-:W-:-:S04]  /*0610*/  IMAD R7, R4, UR5, R7 ;  /* 0x0000000504077c24 */ /* 0x000fc8000f8e0207 */
[----:B-1----:R-:W-:Y:S02]  /*0620*/  IMAD.WIDE R12, R7, 0x8, R10 ;  /* 0x00000008070c7825 */ /* 0x002fe400078e020a */
[----:B------:R0:W5:Y:S04]  /*0630*/  LDG.E.64 R10, desc[UR6][R14.64] ;  /* 0x000000060e0a7981 */ /* 0x000168000c1e1b00 */
[----:B------:R-:W5:Y:S01]  /*0640*/  LDG.E.64 R12, desc[UR6][R12.64] ;  /* 0x000000060c0c7981 */ /* 0x000f62000c1e1b00 */
[----:B------:R-:W-:-:S06]  /*0650*/  UIMAD UR4, UR4, UR5, URZ ;  /* 0x00000005040472a4 */ /* 0x000fcc000f8e02ff */
[----:B------:R-:W-:-:S04]  /*0660*/  I2FP.F32.S32 R0, UR4 ;  /* 0x0000000400007c45 */ /* 0x000fc80008201400 */
[----:B------:R0:W1:Y:S01]  /*0670*/  MUFU.RSQ R7, R0 ;  /* 0x0000000000077308 */ /* 0x0000620000001400 */
[----:B------:R-:W-:-:S05]  /*0680*/  VIADD R4, R0, 0xf3000000 ;  /* 0xf300000000047836 */ /* 0x000fca0000000000 */
[----:B------:R-:W-:-:S13]  /*0690*/  ISETP.GT.U32.AND P0, PT, R4, 0x727fffff, PT ;  /* 0x727fffff0400780c */ /* 0x000fda0003f04070 */
[----:B01----:R-:W-:Y:S05]  /*06a0*/  @!P0 BRA `(.L_x_44) ;  /* 0x0000000000108947 */ /* 0x003fea0003800000 */
[----:B------:R-:W-:-:S07]  /*06b0*/  MOV R14, 0x6d0 ;  /* 0x000006d0000e7802 */ /* 0x000fce0000000f00 */
[----:B-----5:R-:W-:Y:S05]  /*06c0*/  CALL.REL.NOINC `($__internal_4_$__cuda_sm20_sqrt_rn_f32_slowpath) ;  /* 0x00000004005c7944 */ /* 0x020fea0003c00000 */
[----:B------:R-:W-:Y:S01]  /*06d0*/  MOV R0, R4 ;  /* 0x0000000400007202 */ /* 0x000fe20000000f00 */
[----:B------:R-:W-:Y:S06]  /*06e0*/  BRA `(.L_x_45) ;  /* 0x0000000000107947 */ /* 0x000fec0003800000 */
.L_x_44:
[----:B------:R-:W-:Y:S01]  /*06f0*/  FMUL.FTZ R9, R0, R7 ;  /* 0x0000000700097220 */ /* 0x000fe20000410000 */
[----:B------:R-:W-:-:S03]  /*0700*/  FMUL.FTZ R7, R7, 0.5 ;  /* 0x3f00000007077820 */ /* 0x000fc60000410000 */
[----:B------:R-:W-:-:S04]  /*0710*/  FFMA R0, -R9, R9, R0 ;  /* 0x0000000909007223 */ /* 0x000fc80000000100 */
[----:B------:R-:W-:-:S07]  /*0720*/  FFMA R0, R0, R7, R9 ;  /* 0x0000000700007223 */ /* 0x000fce0000000009 */
.L_x_45:
[----:B------:R-:W-:-:S05]  /*0730*/  VIADD R4, R0, 0x1800000 ;  /* 0x0180000000047836 */ /* 0x000fca0000000000 */
[----:B------:R-:W-:-:S04]  /*0740*/  LOP3.LUT R4, R4, 0x7f800000, RZ, 0xc0, !PT ;  /* 0x7f80000004047812 */ /* 0x000fc800078ec0ff */
[----:B------:R-:W-:-:S13]  /*0750*/  ISETP.GT.U32.AND P0, PT, R4, 0x1ffffff, PT ;  /* 0x01ffffff0400780c */ /* 0x000fda0003f04070 */
[----:B------:R-:W-:Y:S05]  /*0760*/  @P0 BRA `(.L_x_46) ;  /* 0x0000000000100947 */ /* 0x000fea0003800000 */
[----:B------:R-:W-:-:S07]  /*0770*/  MOV R4, 0x790 ;  /* 0x0000079000047802 */ /* 0x000fce0000000f00 */
[----:B-----5:R-:W-:Y:S05]  /*0780*/  CALL.REL.NOINC `($__internal_3_$__cuda_sm20_rcp_rn_f32_slowpath) ;  /* 0x00000000005c7944 */ /* 0x020fea0003c00000 */
[----:B------:R-:W-:Y:S01]  /*0790*/  MOV R4, R7 ;  /* 0x0000000700047202 */ /* 0x000fe20000000f00 */
[----:B------:R-:W-:Y:S06]  /*07a0*/  BRA `(.L_x_47) ;  /* 0x0000000000107947 */ /* 0x000fec0003800000 */
.L_x_46:
[----:B------:R-:W0:Y:S02]  /*07b0*/  MUFU.RCP R7, R0 ;  /* 0x0000000000077308 */ /* 0x000e240000001000 */
[----:B0-----:R-:W-:-:S04]  /*07c0*/  FFMA R4, R7, R0, -1 ;  /* 0xbf80000007047423 */ /* 0x001fc80000000000 */
[----:B------:R-:W-:-:S04]  /*07d0*/  FADD.FTZ R4, -R4, -RZ ;  /* 0x800000ff04047221 */ /* 0x000fc80000010100 */
[----:B------:R-:W-:-:S07]  /*07e0*/  FFMA R4, R7, R4, R7 ;  /* 0x0000000407047223 */ /* 0x000fce0000000007 */
.L_x_47:
[----:B------:R-:W0:Y:S01]  /*07f0*/  LDCU UR4, c[0x0][0x3ac] ;  /* 0x00007580ff0477ac */ /* 0x000e220008000800 */
[----:B------:R-:W1:Y:S01]  /*0800*/  LDC.64 R14, c[0x0][0x380] ;  /* 0x0000e000ff0e7b82 */ /* 0x000e620000000a00 */
[----:B------:R-:W-:Y:S02]  /*0810*/  IMAD.IADD R2, R2, 0x1, R5 ;  /* 0x0000000102027824 */ /* 0x000fe400078e0205 */
[-C--:B-----5:R-:W-:Y:S01]  /*0820*/  FMUL R11, R11, R4.reuse ;  /* 0x000000040b0b7220 */ /* 0x0a0fe20000400000 */
[----:B------:R-:W2:Y:S01]  /*0830*/  LDCU UR5, c[0x0][0x3b0] ;  /* 0x00007600ff0577ac */ /* 0x000ea20008000800 */
[----:B------:R-:W-:Y:S02]  /*0840*/  FMUL R10, R10, R4 ;  /* 0x000000040a0a7220 */ /* 0x000fe40000400000 */
[-C--:B------:R-:W-:Y:S01]  /*0850*/  FMUL R5, R13, R11.reuse ;  /* 0x0000000b0d057220 */ /* 0x080fe20000400000 */
[----:B------:R-:W-:-:S03]  /*0860*/  FMUL R0, R12, R11 ;  /* 0x0000000b0c007220 */ /* 0x000fc60000400000 */
[-C--:B------:R-:W-:Y:S01]  /*0870*/  FFMA R5, R12, R10.reuse, R5 ;  /* 0x0000000a0c057223 */ /* 0x080fe20000000005 */
[----:B------:R-:W-:Y:S01]  /*0880*/  FFMA R13, R13, R10, -R0 ;  /* 0x0000000a0d0d7223 */ /* 0x000fe20000000800 */
[----:B0-----:R-:W-:-:S05]  /*0890*/  IMAD R3, R3, UR4, R8 ;  /* 0x0000000403037c24 */ /* 0x001fca000f8e0208 */
[----:B------:R-:W-:-:S05]  /*08a0*/  IADD3 R3, PT, PT, R6, R3, RZ ;  /* 0x0000000306037210 */ /* 0x000fca0007ffe0ff */
[----:B--2---:R-:W-:-:S04]  /*08b0*/  IMAD R3, R3, UR5, R2 ;  /* 0x0000000503037c24 */ /* 0x004fc8000f8e0202 */
[----:B-1----:R-:W-:-:S05]  /*08c0*/  IMAD.WIDE R14, R3, 0x8, R14 ;  /* 0x00000008030e7825 */ /* 0x002fca00078e020e */
[----:B------:R-:W-:Y:S04]  /*08d0*/  REDG.E.ADD.F32.FTZ.RN.STRONG.GPU desc[UR6][R14.64], R5 ;  /* 0x000000050e0079a6 */ /* 0x000fe8000c12f306 */
[----:B------:R-:W-:Y:S01]  /*08e0*/  REDG.E.ADD.F32.FTZ.RN.STRONG.GPU desc[UR6][R14.64+0x4], R13 ;  /* 0x0000040d0e0079a6 */ /* 0x000fe2000c12f306 */
[----:B------:R-:W-:Y:S05]  /*08f0*/  EXIT ;  /* 0x000000000000794d */ /* 0x000fea0003800000 */
        .weak           $__internal_3_$__cuda_sm20_rcp_rn_f32_slowpath
        .type           $__internal_3_$__cuda_sm20_rcp_rn_f32_slowpath,@function
        .size           $__internal_3_$__cuda_sm20_rcp_rn_f32_slowpath,($__internal_4_$__cuda_sm20_sqrt_rn_f32_slowpath - $__internal_3_$__cuda_sm20_rcp_rn_f32_slowpath)
$__internal_3_$__cuda_sm20_rcp_rn_f32_slowpath:
[----:B------:R-:W-:-:S05]  /*0900*/  IMAD.SHL.U32 R7, R0, 0x2, RZ ;  /* 0x0000000200077824 */ /* 0x000fca00078e00ff */
[----:B------:R-:W-:-:S04]  /*0910*/  SHF.R.U32.HI R7, RZ, 0x18, R7 ;  /* 0x00000018ff077819 */ /* 0x000fc80000011607 */
[----:B------:R-:W-:-:S13]  /*0920*/  ISETP.NE.U32.AND P0, PT, R7, RZ, PT ;  /* 0x000000ff0700720c */ /* 0x000fda0003f05070 */
[----:B------:R-:W-:Y:S05]  /*0930*/  @P0 BRA `(.L_x_48) ;  /* 0x00000000002c0947 */ /* 0x000fea0003800000 */
[----:B------:R-:W-:-:S04]  /*0940*/  SHF.L.U32 R7, R0, 0x1, RZ ;  /* 0x0000000100077819 */ /* 0x000fc800000006ff */
[----:B------:R-:W-:-:S13]  /*0950*/  ISETP.NE.AND P0, PT, R7, RZ, PT ;  /* 0x000000ff0700720c */ /* 0x000fda0003f05270 */
[----:B------:R2:W3:Y:S01]  /*0960*/  @!P0 MUFU.RCP R7, R0 ;  /* 0x0000000000078308 */ /* 0x0004e20000001000 */
[----:B------:R-:W-:Y:S05]  /*0970*/  @!P0 BRA `(.L_x_49) ;  /* 0x0000000000a48947 */ /* 0x000fea0003800000 */
[----:B------:R-:W-:-:S04]  /*0980*/  FFMA R9, R0, 1.84467440737095516160e+19, RZ ;  /* 0x5f80000000097823 */ /* 0x000fc800000000ff */
[----:B--2---:R-:W3:Y:S02]  /*0990*/  MUFU.RCP R0, R9 ;  /* 0x0000000900007308 */ /* 0x004ee40000001000 */
[----:B---3--:R-:W-:-:S04]  /*09a0*/  FFMA R7, R9, R0, -1 ;  /* 0xbf80000009077423 */ /* 0x008fc80000000000 */
[----:B------:R-:W-:-:S04]  /*09b0*/  FADD.FTZ R7, -R7, -RZ ;  /* 0x800000ff07077221 */ /* 0x000fc80000010100 */
[----:B------:R-:W-:-:S04]  /*09c0*/  FFMA R0, R0, R7, R0 ;  /* 0x0000000700007223 */ /* 0x000fc80000000000 */
[----:B------:R-:W-:Y:S01]  /*09d0*/  FFMA R7, R0, 1.84467440737095516160e+19, RZ ;  /* 0x5f80000000077823 */ /* 0x000fe200000000ff */
[----:B------:R-:W-:Y:S06]  /*09e0*/  BRA `(.L_x_49) ;  /* 0x0000000000887947 */ /* 0x000fec0003800000 */
.L_x_48:
[----:B------:R-:W-:-:S05]  /*09f0*/  VIADD R18, R7, 0xffffff03 ;  /* 0xffffff0307127836 */ /* 0x000fca0000000000 */
[----:B------:R-:W-:-:S13]  /*0a00*/  ISETP.GT.U32.AND P0, PT, R18, 0x1, PT ;  /* 0x000000011200780c */ /* 0x000fda0003f04070 */
[----:B------:R-:W-:Y:S05]  /*0a10*/  @P0 BRA `(.L_x_50) ;  /* 0x0000000000780947 */ /* 0x000fea0003800000 */
[----:B------:R-:W-:Y:S01]  /*0a20*/  LOP3.LUT R9, R0, 0x7fffff, RZ, 0xc0, !PT ;  /* 0x007fffff00097812 */ /* 0x000fe200078ec0ff */
[----:B------:R-:W-:Y:S02]  /*0a30*/  HFMA2 R17, -RZ, RZ, 0, 1.78813934326171875e-07 ;  /* 0x00000003ff117431 */ /* 0x000fe400000001ff */
[----:B------:R-:W-:Y:S01]  /*0a40*/  VIADD R7, R7, 0xffffff04 ;  /* 0xffffff0407077836 */ /* 0x000fe20000000000 */
[----:B------:R-:W-:-:S04]  /*0a50*/  LOP3.LUT R9, R9, 0x3f800000, RZ, 0xfc, !PT ;  /* 0x3f80000009097812 */ /* 0x000fc800078efcff */
[----:B------:R-:W0:Y:S01]  /*0a60*/  MUFU.RCP R14, R9 ;  /* 0x00000009000e7308 */ /* 0x000e220000001000 */
[----:B------:R-:W-:Y:S01]  /*0a70*/  SHF.L.U32 R17, R17, R18, RZ ;  /* 0x0000001211117219 */ /* 0x000fe200000006ff */
[----:B0-----:R-:W-:-:S04]  /*0a80*/  FFMA R15, R9, R14, -1 ;  /* 0xbf800000090f7423 */ /* 0x001fc8000000000e */
[----:B------:R-:W-:-:S04]  /*0a90*/  FADD.FTZ R15, -R15, -RZ ;  /* 0x800000ff0f0f7221 */ /* 0x000fc80000010100 */
[CCC-:B------:R-:W-:Y:S01]  /*0aa0*/  FFMA.RM R16, R14.reuse, R15.reuse, R14.reuse ;  /* 0x0000000f0e107223 */ /* 0x1c0fe2000000400e */
[----:B------:R-:W-:-:S04]  /*0ab0*/  FFMA.RP R15, R14, R15, R14 ;  /* 0x0000000f0e0f7223 */ /* 0x000fc8000000800e */
[C---:B------:R-:W-:Y:S02]  /*0ac0*/  LOP3.LUT R14, R16.reuse, 0x7fffff, RZ, 0xc0, !PT ;  /* 0x007fffff100e7812 */ /* 0x040fe400078ec0ff */
[----:B------:R-:W-:Y:S02]  /*0ad0*/  FSETP.NEU.FTZ.AND P0, PT, R16, R15, PT ;  /* 0x0000000f1000720b */ /* 0x000fe40003f1d000 */
[----:B------:R-:W-:Y:S02]  /*0ae0*/  LOP3.LUT R14, R14, 0x800000, RZ, 0xfc, !PT ;  /* 0x008000000e0e7812 */ /* 0x000fe400078efcff */
[----:B------:R-:W-:Y:S02]  /*0af0*/  SEL R15, RZ, 0xffffffff, !P0 ;  /* 0xffffffffff0f7807 */ /* 0x000fe40004000000 */
[----:B------:R-:W-:Y:S02]  /*0b00*/  LOP3.LUT R17, R17, R14, RZ, 0xc0, !PT ;  /* 0x0000000e11117212 */ /* 0x000fe400078ec0ff */
[----:B------:R-:W-:Y:S01]  /*0b10*/  SHF.R.U32.HI R7, RZ, R7, R14 ;  /* 0x00000007ff077219 */ /* 0x000fe2000001160e */
[----:B------:R-:W-:Y:S01]  /*0b20*/  IMAD.MOV R15, RZ, RZ, -R15 ;  /* 0x000000ffff0f7224 */ /* 0x000fe200078e0a0f */
[----:B------:R-:W-:-:S04]  /*0b30*/  SHF.R.U32.HI R17, RZ, R18, R17 ;  /* 0x00000012ff117219 */ /* 0x000fc80000011611 */
[----:B------:R-:W-:Y:S02]  /*0b40*/  LOP3.LUT P1, RZ, R15, R18, R14, 0xf8, !PT ;  /* 0x000000120fff7212 */ /* 0x000fe4000782f80e */
[C---:B------:R-:W-:Y:S02]  /*0b50*/  LOP3.LUT P0, RZ, R17.reuse, 0x1, RZ, 0xc0, !PT ;  /* 0x0000000111ff7812 */ /* 0x040fe4000780c0ff */
[----:B------:R-:W-:-:S04]  /*0b60*/  LOP3.LUT P2, RZ, R17, 0x2, RZ, 0xc0, !PT ;  /* 0x0000000211ff7812 */ /* 0x000fc8000784c0ff */
[----:B------:R-:W-:Y:S02]  /*0b70*/  PLOP3.LUT P0, PT, P0, P1, P2, 0xe0, 0x0 ;  /* 0x000000000000781c */ /* 0x000fe40000703c20 */
[----:B------:R-:W-:Y:S02]  /*0b80*/  LOP3.LUT P1, RZ, R0, 0x7fffff, RZ, 0xc0, !PT ;  /* 0x007fffff00ff7812 */ /* 0x000fe4000782c0ff */
[----:B------:R-:W-:-:S04]  /*0b90*/  SEL R9, RZ, 0x1, !P0 ;  /* 0x00000001ff097807 */ /* 0x000fc80004000000 */
[----:B------:R-:W-:-:S04]  /*0ba0*/  IADD3 R9, PT, PT, -R9, RZ, RZ ;  /* 0x000000ff09097210 */ /* 0x000fc80007ffe1ff */
[----:B------:R-:W-:-:S13]  /*0bb0*/  ISETP.GE.AND P0, PT, R9, RZ, PT ;  /* 0x000000ff0900720c */ /* 0x000fda0003f06270 */
[----:B------:R-:W-:-:S05]  /*0bc0*/  @!P0 IADD3 R7, PT, PT, R7, 0x1, RZ ;  /* 0x0000000107078810 */ /* 0x000fca0007ffe0ff */
[----:B------:R-:W-:-:S05]  /*0bd0*/  @!P1 IMAD.SHL.U32 R7, R7, 0x2, RZ ;  /* 0x0000000207079824 */ /* 0x000fca00078e00ff */
[----:B------:R-:W-:Y:S01]  /*0be0*/  LOP3.LUT R7, R7, 0x80000000, R0, 0xf8, !PT ;  /* 0x8000000007077812 */ /* 0x000fe200078ef800 */
[----:B------:R-:W-:Y:S06]  /*0bf0*/  BRA `(.L_x_49) ;  /* 0x0000000000047947 */ /* 0x000fec0003800000 */
.L_x_50:
[----:B------:R0:W1:Y:S02]  /*0c00*/  MUFU.RCP R7, R0 ;  /* 0x0000000000077308 */ /* 0x0000640000001000 */
.L_x_49:
[----:B------:R-:W-:Y:S01]  /*0c10*/  MOV R14, R4 ;  /* 0x00000004000e7202 */ /* 0x000fe20000000f00 */
[----:B------:R-:W-:-:S04]  /*0c20*/  IMAD.MOV.U32 R15, RZ, RZ, 0x0 ;  /* 0x00000000ff0f7424 */ /* 0x000fc800078e00ff */
[----:B0123--:R-:W-:Y:S05]  /*0c30*/  RET.REL.NODEC R14 `(_Z4mulaP6float2S0_S0_PiS1_iiiiiiii) ;  /* 0xfffffff00ef07950 */ /* 0x00ffea0003c3ffff */
        .weak           $__internal_4_$__cuda_sm20_sqrt_rn_f32_slowpath
        .type           $__internal_4_$__cuda_sm20_sqrt_rn_f32_slowpath,@function
        .size           $__internal_4_$__cuda_sm20_sqrt_rn_f32_slowpath,(.L_x_66 - $__internal_4_$__cuda_sm20_sqrt_rn_f32_slowpath)
$__internal_4_$__cuda_sm20_sqrt_rn_f32_slowpath:
[----:B------:R-:W-:-:S13]  /*0c40*/  LOP3.LUT P0, RZ, R0, 0x7fffffff, RZ, 0xc0, !PT ;  /* 0x7fffffff00ff7812 */ /* 0x000fda000780c0ff */
[----:B------:R-:W-:Y:S01]  /*0c50*/  @!P0 MOV R4, R0 ;  /* 0x0000000000048202 */ /* 0x000fe20000000f00 */
[----:B------:R-:W-:Y:S06]  /*0c60*/  @!P0 BRA `(.L_x_51) ;  /* 0x0000000000448947 */ /* 0x000fec0003800000 */
[----:B------:R-:W-:-:S13]  /*0c70*/  FSETP.GEU.FTZ.AND P0, PT, R0, RZ, PT ;  /* 0x000000ff0000720b */ /* 0x000fda0003f1e000 */
[----:B------:R-:W-:Y:S01]  /*0c80*/  @!P0 IMAD.MOV.U32 R4, RZ, RZ, 0x7fffffff ;  /* 0x7fffffffff048424 */ /* 0x000fe200078e00ff */
[----:B------:R-:W-:Y:S06]  /*0c90*/  @!P0 BRA `(.L_x_51) ;  /* 0x0000000000388947 */ /* 0x000fec0003800000 */
[----:B------:R-:W-:-:S13]  /*0ca0*/  FSETP.GTU.FTZ.AND P0, PT, |R0|, +INF , PT ;  /* 0x7f8000000000780b */ /* 0x000fda0003f1c200 */
[----:B------:R-:W-:Y:S01]  /*0cb0*/  @P0 FADD.FTZ R4, R0, 1 ;  /* 0x3f80000000040421 */ /* 0x000fe20000010000 */
[----:B------:R-:W-:Y:S06]  /*0cc0*/  @P0 BRA `(.L_x_51) ;  /* 0x00000000002c0947 */ /* 0x000fec0003800000 */
[----:B------:R-:W-:-:S13]  /*0cd0*/  FSETP.NEU.FTZ.AND P0, PT, |R0|, +INF , PT ;  /* 0x7f8000000000780b */ /* 0x000fda0003f1d200 */
[----:B------:R-:W-:Y:S01]  /*0ce0*/  @!P0 MOV R4, R0 ;  /* 0x0000000000048202 */ /* 0x000fe20000000f00 */
[----:B------:R-:W-:Y:S06]  /*0cf0*/  @!P0 BRA `(.L_x_51) ;  /* 0x0000000000208947 */ /* 0x000fec0003800000 */
[----:B------:R-:W-:-:S04]  /*0d00*/  FFMA R0, R0, 1.84467440737095516160e+19, RZ ;  /* 0x5f80000000007823 */ /* 0x000fc800000000ff */
[----:B------:R-:W0:Y:S02]  /*0d10*/  MUFU.RSQ R7, R0 ;  /* 0x0000000000077308 */ /* 0x000e240000001400 */
[----:B0-----:R-:W-:Y:S01]  /*0d20*/  FMUL.FTZ R9, R0, R7 ;  /* 0x0000000700097220 */ /* 0x001fe20000410000 */
[----:B------:R-:W-:-:S03]  /*0d30*/  FMUL.FTZ R7, R7, 0.5 ;  /* 0x3f00000007077820 */ /* 0x000fc60000410000 */
[----:B------:R-:W-:-:S04]  /*0d40*/  FADD.FTZ R4, -R9, -RZ ;  /* 0x800000ff09047221 */ /* 0x000fc80000010100 */
[----:B------:R-:W-:-:S04]  /*0d50*/  FFMA R4, R9, R4, R0 ;  /* 0x0000000409047223 */ /* 0x000fc80000000000 */
[----:B------:R-:W-:-:S04]  /*0d60*/  FFMA R4, R4, R7, R9 ;  /* 0x0000000704047223 */ /* 0x000fc80000000009 */
[----:B------:R-:W-:-:S07]  /*0d70*/  FMUL.FTZ R4, R4, 2.3283064365386962891e-10 ;  /* 0x2f80000004047820 */ /* 0x000fce0000410000 */
.L_x_51:
[----:B------:R-:W-:-:S04]  /*0d80*/  IMAD.MOV.U32 R15, RZ, RZ, 0x0 ;  /* 0x00000000ff0f7424 */ /* 0x000fc800078e00ff */
[----:B------:R-:W-:Y:S05]  /*0d90*/  RET.REL.NODEC R14 `(_Z4mulaP6float2S0_S0_PiS1_iiiiiiii) ;  /* 0xfffffff00e987950 */ /* 0x000fea0003c3ffff */
.L_x_52:
        /* <DEDUP_REMOVED lines=14> */
.L_x_66:


//--------------------- .text._Z3mulP6float2S0_S0_PiS1_iiiiiiii --------------------------
	.section	.text._Z3mulP6float2S0_S0_PiS1_iiiiiiii,"ax",@progbits
	.align	128
        .global         _Z3mulP6float2S0_S0_PiS1_iiiiiiii
        .type           _Z3mulP6float2S0_S0_PiS1_iiiiiiii,@function
        .size           _Z3mulP6float2S0_S0_PiS1_iiiiiiii,(.L_x_68 - _Z3mulP6float2S0_S0_PiS1_iiiiiiii)
        .other          _Z3mulP6float2S0_S0_PiS1_iiiiiiii,@"STO_CUDA_ENTRY STV_DEFAULT"
_Z3mulP6float2S0_S0_PiS1_iiiiiiii:
.text._Z3mulP6float2S0_S0_PiS1_iiiiiiii:
        /* <DEDUP_REMOVED lines=28> */
[----:B-1----:R-:W-:Y:S01]  /*01c0*/  IMAD.MOV.U32 R8, RZ, RZ, RZ ;  /* 0x000000ffff087224 */ /* 0x002fe200078e00ff */
[----:B--2---:R-:W-:-:S05]  /*01d0*/  IADD3 R6, PT, PT, RZ, -R9, RZ ;  /* 0x80000009ff067210 */ /* 0x004fca0007ffe0ff */
[----:B------:R-:W-:Y:S01]  /*01e0*/  IMAD R13, R6, R11, RZ ;  /* 0x0000000b060d7224 */ /* 0x000fe200078e02ff */
[----:B------:R-:W-:-:S03]  /*01f0*/  IABS R6, R3 ;  /* 0x0000000300067213 */ /* 0x000fc60000000000 */
[----:B------:R-:W-:Y:S02]  /*0200*/  IMAD.HI.U32 R9, R9, R13, R8 ;  /* 0x0000000d09097227 */ /* 0x000fe400078e0008 */
[----:B------:R-:W1:Y:S04]  /*0210*/  LDC.64 R12, c[0x0][0x398] ;  /* 0x0000e600ff0c7b82 */ /* 0x000e680000000a00 */
        /* <DEDUP_REMOVED lines=8> */
[----:B------:R-:W-:-:S04]  /*02a0*/  LOP3.LUT R2, R3, R4, RZ, 0x3c, !PT ;  /* 0x0000000403027212 */ /* 0x000fc800078e3cff */
[----:B------:R-:W-:-:S07]  /*02b0*/  ISETP.GE.AND P1, PT, R2, RZ, PT ;  /* 0x000000ff0200720c */ /* 0x000fce0003f26270 */
[----:B------:R-:W-:-:S05]  /*02c0*/  @P0 VIADD R9, R9, 0x1 ;  /* 0x0000000109090836 */ /* 0x000fca0000000000 */
[----:B------:R-:W-:Y:S02]  /*02d0*/  MOV R2, R9 ;  /* 0x0000000900027202 */ /* 0x000fe40000000f00 */
[----:B------:R-:W2:Y:S03]  /*02e0*/  LDC.64 R8, c[0x0][0x3a0] ;  /* 0x0000e800ff087b82 */ /* 0x000ea60000000a00 */
[----:B------:R-:W-:Y:S01]  /*02f0*/  @!P1 IMAD.MOV R2, RZ, RZ, -R2 ;  /* 0x000000ffff029224 */ /* 0x000fe200078e0a02 */
[----:B------:R-:W-:-:S04]  /*0300*/  @!P2 LOP3.LUT R2, RZ, R4, RZ, 0x33, !PT ;  /* 0x00000004ff02a212 */ /* 0x000fc800078e33ff */
[----:B------:R-:W-:Y:S01]  /*0310*/  IADD3 R6, PT, PT, -R2, RZ, RZ ;  /* 0x000000ff02067210 */ /* 0x000fe20007ffe1ff */
[----:B------:R-:W-:-:S04]  /*0320*/  IMAD R2, R7, UR8, R2 ;  /* 0x0000000807027c24 */ /* 0x000fc8000f8e0202 */
[----:B------:R-:W-:Y:S02]  /*0330*/  IMAD R3, R4, R6, R3 ;  /* 0x0000000604037224 */ /* 0x000fe400078e0203 */
[----:B-1----:R-:W-:-:S04]  /*0340*/  IMAD.WIDE R12, R2, 0x4, R12 ;  /* 0x00000004020c7825 */ /* 0x002fc800078e020c */
[----:B------:R-:W-:Y:S02]  /*0350*/  IMAD R11, R7, R4, R3 ;  /* 0x00000004070b7224 */ /* 0x000fe400078e0203 */
[----:B0-----:R-:W3:Y:S02]  /*0360*/  LDG.E R12, desc[UR6][R12.64] ;  /* 0x000000060c0c7981 */ /* 0x001ee4000c1e1900 */
[----:B--2---:R-:W-:-:S05]  /*0370*/  IMAD.WIDE R8, R11, 0x4, R8 ;  /* 0x000000040b087825 */ /* 0x004fca00078e0208 */
[----:B------:R-:W2:Y:S02]  /*0380*/  LDG.E R4, desc[UR6][R8.64] ;  /* 0x0000000608047981 */ /* 0x000ea4000c1e1900 */
[----:B--2---:R-:W-:-:S04]  /*0390*/  ISETP.NE.AND P0, PT, R4, -0x1, PT ;  /* 0xffffffff0400780c */ /* 0x004fc80003f05270 */
[----:B---3--:R-:W-:-:S13]  /*03a0*/  ISETP.EQ.OR P0, PT, R12, -0x1, !P0 ;  /* 0xffffffff0c00780c */ /* 0x008fda0004702670 */
[----:B------:R-:W-:Y:S05]  /*03b0*/  @P0 EXIT ;  /* 0x000000000000094d */ /* 0x000fea0003800000 */
[----:B------:R-:W-:Y:S01]  /*03c0*/  IABS R10, R5 ;  /* 0x00000005000a7213 */ /* 0x000fe20000000000 */
[----:B------:R-:W0:Y:S01]  /*03d0*/  LDCU UR4, c[0x0][0x3ac] ;  /* 0x00007580ff0477ac */ /* 0x000e220008000800 */
[----:B------:R-:W-:Y:S02]  /*03e0*/  IABS R13, R0 ;  /* 0x00000000000d7213 */ /* 0x000fe40000000000 */
[----:B------:R-:W1:Y:S01]  /*03f0*/  I2F.RP R6, R10 ;  /* 0x0000000a00067306 */ /* 0x000e620000209400 */
[----:B------:R-:W2:Y:S07]  /*0400*/  LDCU UR5, c[0x0][0x3b0] ;  /* 0x00007600ff0577ac */ /* 0x000eae0008000800 */
[----:B-1----:R-:W1:Y:S02]  /*0410*/  MUFU.RCP R6, R6 ;  /* 0x0000000600067308 */ /* 0x002e640000001000 */
[----:B-1----:R-:W-:-:S06]  /*0420*/  VIADD R8, R6, 0xffffffe ;  /* 0x0ffffffe06087836 */ /* 0x002fcc0000000000 */
[----:B------:R1:W3:Y:S02]  /*0430*/  F2I.FTZ.U32.TRUNC.NTZ R9, R8 ;  /* 0x0000000800097305 */ /* 0x0002e4000021f000 */
[----:B-1----:R-:W-:Y:S01]  /*0440*/  IMAD.MOV.U32 R8, RZ, RZ, RZ ;  /* 0x000000ffff087224 */ /* 0x002fe200078e00ff */
[----:B---3--:R-:W-:-:S05]  /*0450*/  IADD3 R11, PT, PT, RZ, -R9, RZ ;  /* 0x80000009ff0b7210 */ /* 0x008fca0007ffe0ff */
[----:B------:R-:W-:-:S04]  /*0460*/  IMAD R11, R11, R10, RZ ;  /* 0x0000000a0b0b7224 */ /* 0x000fc800078e02ff */
[----:B------:R-:W-:Y:S01]  /*0470*/  IMAD.HI.U32 R9, R9, R11, R8 ;  /* 0x0000000b09097227 */ /* 0x000fe200078e0008 */
[----:B------:R-:W-:Y:S02]  /*0480*/  MOV R11, R13 ;  /* 0x0000000d000b7202 */ /* 0x000fe40000000f00 */
[----:B------:R-:W-:-:S03]  /*0490*/  LOP3.LUT R8, R0, R5, RZ, 0x3c, !PT ;  /* 0x0000000500087212 */ /* 0x000fc600078e3cff */
[----:B------:R-:W-:Y:S01]  /*04a0*/  IMAD.HI.U32 R6, R9, R11, RZ ;  /* 0x0000000b09067227 */ /* 0x000fe200078e00ff */
[----:B------:R-:W-:-:S03]  /*04b0*/  ISETP.GE.AND P1, PT, R8, RZ, PT ;  /* 0x000000ff0800720c */ /* 0x000fc60003f26270 */
[----:B------:R-:W-:-:S04]  /*04c0*/  IMAD.MOV R9, RZ, RZ, -R6 ;  /* 0x000000ffff097224 */ /* 0x000fc800078e0a06 */
[----:B------:R-:W-:-:S05]  /*04d0*/  IMAD R9, R10, R9, R11 ;  /* 0x000000090a097224 */ /* 0x000fca00078e020b */
[----:B------:R-:W-:-:S13]  /*04e0*/  ISETP.GT.U32.AND P2, PT, R10, R9, PT ;  /* 0x000000090a00720c */ /* 0x000fda0003f44070 */
[-C--:B------:R-:W-:Y:S01]  /*04f0*/  @!P2 IADD3 R9, PT, PT, R9, -R10.reuse, RZ ;  /* 0x8000000a0909a210 */ /* 0x080fe20007ffe0ff */
[----:B------:R-:W-:Y:S01]  /*0500*/  @!P2 VIADD R6, R6, 0x1 ;  /* 0x000000010606a836 */ /* 0x000fe20000000000 */
[----:B------:R-:W-:Y:S02]  /*0510*/  ISETP.NE.AND P2, PT, R5, RZ, PT ;  /* 0x000000ff0500720c */ /* 0x000fe40003f45270 */
[----:B------:R-:W-:Y:S02]  /*0520*/  ISETP.GE.U32.AND P0, PT, R9, R10, PT ;  /* 0x0000000a0900720c */ /* 0x000fe40003f06070 */
[----:B------:R-:W1:Y:S08]  /*0530*/  LDC.64 R10, c[0x0][0x390] ;  /* 0x0000e400ff0a7b82 */ /* 0x000e700000000a00 */
[----:B------:R-:W3:Y:S03]  /*0540*/  LDC.64 R8, c[0x0][0x388] ;  /* 0x0000e200ff087b82 */ /* 0x000ee60000000a00 */
[----:B------:R-:W-:-:S05]  /*0550*/  @P0 IADD3 R6, PT, PT, R6, 0x1, RZ ;  /* 0x0000000106060810 */ /* 0x000fca0007ffe0ff */
[----:B------:R-:W-:Y:S01]  /*0560*/  @!P1 IMAD.MOV R6, RZ, RZ, -R6 ;  /* 0x000000ffff069224 */ /* 0x000fe200078e0a06 */
[----:B------:R-:W-:-:S04]  /*0570*/  @!P2 LOP3.LUT R6, RZ, R5, RZ, 0x33, !PT ;  /* 0x00000005ff06a212 */ /* 0x000fc800078e33ff */
[----:B------:R-:W-:Y:S01]  /*0580*/  IADD3 R14, PT, PT, -R6, RZ, RZ ;  /* 0x000000ff060e7210 */ /* 0x000fe20007ffe1ff */
[----:B0-----:R-:W-:-:S04]  /*0590*/  IMAD R13, R7, UR4, R6 ;  /* 0x00000004070d7c24 */ /* 0x001fc8000f8e0206 */
[----:B------:R-:W-:Y:S02]  /*05a0*/  IMAD R7, R5, R14, R0 ;  /* 0x0000000e05077224 */ /* 0x000fe400078e0200 */
[----:B------:R-:W-:-:S03]  /*05b0*/  IMAD.IADD R13, R12, 0x1, R13 ;  /* 0x000000010c0d7824 */ /* 0x000fc600078e020d */
[----:B------:R-:W-:-:S05]  /*05c0*/  IADD3 R4, PT, PT, R4, R7, RZ ;  /* 0x0000000704047210 */ /* 0x000fca0007ffe0ff */
[----:B--2---:R-:W-:Y:S01]  /*05d0*/  IMAD R13, R13, UR5, R4 ;  /* 0x000000050d0d7c24 */ /* 0x004fe2000f8e0204 */
[----:B------:R-:W0:Y:S01]  /*05e0*/  LDCU.64 UR4, c[0x0][0x3c0] ;  /* 0x00007800ff0477ac */ /* 0x000e220008000a00 */
[----:B-1----:R-:W-:-:S04]  /*05f0*/  IMAD.WIDE R4, R0, 0x8, R10 ;  /* 0x0000000800047825 */ /* 0x002fc800078e020a */
[----:B---3--:R-:W-:Y:S02]  /*0600*/  IMAD.WIDE R8, R13, 0x8, R8 ;  /* 0x000000080d087825 */ /* 0x008fe400078e0208 */
[----:B------:R-:W5:Y:S04]  /*0610*/  LDG.E.64 R4, desc[UR6][R4.64] ;  /* 0x0000000604047981 */ /* 0x000f68000c1e1b00 */
[----:B------:R-:W5:Y:S01]  /*0620*/  LDG.E.64 R8, desc[UR6][R8.64] ;  /* 0x0000000608087981 */ /* 0x000f62000c1e1b00 */
[----:B0-----:R-:W-:-:S06]  /*0630*/  UIMAD UR4, UR5, UR4, URZ ;  /* 0x00000004050472a4 */ /* 0x001fcc000f8e02ff */
[----:B------:R-:W-:-:S04]  /*0640*/  I2FP.F32.S32 R0, UR4 ;  /* 0x0000000400007c45 */ /* 0x000fc80008201400 */
[----:B------:R0:W1:Y:S01]  /*0650*/  MUFU.RSQ R11, R0 ;  /* 0x00000000000b7308 */ /* 0x0000620000001400 */
[----:B------:R-:W-:-:S05]  /*0660*/  VIADD R10, R0, 0xf3000000 ;  /* 0xf3000000000a7836 */ /* 0x000fca0000000000 */
[----:B------:R-:W-:-:S13]  /*0670*/  ISETP.GT.U32.AND P0, PT, R10, 0x727fffff, PT ;  /* 0x727fffff0a00780c */ /* 0x000fda0003f04070 */
[----:B01----:R-:W-:Y:S05]  /*0680*/  @!P0 BRA `(.L_x_53) ;  /* 0x00000000000c8947 */ /* 0x003fea0003800000 */
[----:B------:R-:W-:-:S07]  /*0690*/  MOV R12, 0x6b0 ;  /* 0x000006b0000c7802 */ /* 0x000fce0000000f00 */
[----:B-----5:R-:W-:Y:S05]  /*06a0*/  CALL.REL.NOINC `($__internal_6_$__cuda_sm20_sqrt_rn_f32_slowpath) ;  /* 0x00000004006c7944 */ /* 0x020fea0003c00000 */
[----:B------:R-:W-:Y:S05]  /*06b0*/  BRA `(.L_x_54) ;  /* 0x0000000000107947 */ /* 0x000fea0003800000 */
.L_x_53:
[----:B------:R-:W-:Y:S01]  /*06c0*/  FMUL.FTZ R13, R0, R11 ;  /* 0x0000000b000d7220 */ /* 0x000fe20000410000 */
[----:B------:R-:W-:-:S03]  /*06d0*/  FMUL.FTZ R11, R11, 0.5 ;  /* 0x3f0000000b0b7820 */ /* 0x000fc60000410000 */
[----:B------:R-:W-:-:S04]  /*06e0*/  FFMA R0, -R13, R13, R0 ;  /* 0x0000000d0d007223 */ /* 0x000fc80000000100 */
[----:B------:R-:W-:-:S07]  /*06f0*/  FFMA R0, R0, R11, R13 ;  /* 0x0000000b00007223 */ /* 0x000fce000000000d */
.L_x_54:
[----:B------:R-:W0:Y:S01]  /*0700*/  LDC R13, c[0x0][0x3bc] ;  /* 0x0000ef00ff0d7b82 */ /* 0x000e220000000800 */
[----:B------:R-:W0:Y:S01]  /*0710*/  LDCU.64 UR4, c[0x0][0x3c0] ;  /* 0x00007800ff0477ac */ /* 0x000e220008000a00 */
[----:B------:R-:W-:-:S04]  /*0720*/  IADD3 R10, PT, PT, R0, 0x1800000, RZ ;  /* 0x01800000000a7810 */ /* 0x000fc80007ffe0ff */
[----:B------:R-:W-:-:S04]  /*0730*/  LOP3.LUT R10, R10, 0x7f800000, RZ, 0xc0, !PT ;  /* 0x7f8000000a0a7812 */ /* 0x000fc800078ec0ff */
[----:B------:R-:W-:Y:S02]  /*0740*/  ISETP.GT.U32.AND P0, PT, R10, 0x1ffffff, PT ;  /* 0x01ffffff0a00780c */ /* 0x000fe40003f04070 */
[C---:B0-----:R-:W-:Y:S02]  /*0750*/  IADD3 R12, PT, PT, -R13.reuse, UR5, RZ ;  /* 0x000000050d0c7c10 */ /* 0x041fe4000fffe1ff */
[----:B------:R-:W-:Y:S02]  /*0760*/  IADD3 R13, PT, PT, -R13, UR4, RZ ;  /* 0x000000040d0d7c10 */ /* 0x000fe4000fffe1ff */
[----:B------:R-:W-:Y:S02]  /*0770*/  LEA.HI R12, R12, R12, RZ, 0x1 ;  /* 0x0000000c0c0c7211 */ /* 0x000fe400078f08ff */
[----:B------:R-:W-:-:S05]  /*0780*/  LEA.HI R13, R13, R13, RZ, 0x1 ;  /* 0x0000000d0d0d7211 */ /* 0x000fca00078f08ff */
[----:B------:R-:W-:Y:S05]  /*0790*/  @P0 BRA `(.L_x_55) ;  /* 0x00000000000c0947 */ /* 0x000fea0003800000 */
[----:B------:R-:W-:-:S07]  /*07a0*/  MOV R10, 0x7c0 ;  /* 0x000007c0000a7802 */ /* 0x000fce0000000f00 */
[----:B-----5:R-:W-:Y:S05]  /*07b0*/  CALL.REL.NOINC `($__internal_5_$__cuda_sm20_rcp_rn_f32_slowpath) ;  /* 0x0000000000587944 */ /* 0x020fea0003c00000 */
[----:B------:R-:W-:Y:S05]  /*07c0*/  BRA `(.L_x_56) ;  /* 0x0000000000107947 */ /* 0x000fea0003800000 */
.L_x_55:
[----:B------:R-:W0:Y:S02]  /*07d0*/  MUFU.RCP R11, R0 ;  /* 0x00000000000b7308 */ /* 0x000e240000001000 */
[----:B0-----:R-:W-:-:S04]  /*07e0*/  FFMA R10, R11, R0, -1 ;  /* 0xbf8000000b0a7423 */ /* 0x001fc80000000000 */
[----:B------:R-:W-:-:S04]  /*07f0*/  FADD.FTZ R10, -R10, -RZ ;  /* 0x800000ff0a0a7221 */ /* 0x000fc80000010100 */
[----:B------:R-:W-:-:S07]  /*0800*/  FFMA R14, R11, R10, R11 ;  /* 0x0000000a0b0e7223 */ /* 0x000fce000000000b */
.L_x_56:
[----:B------:R-:W0:Y:S01]  /*0810*/  LDCU UR4, c[0x0][0x3b8] ;  /* 0x00007700ff0477ac */ /* 0x000e220008000800 */
[----:B------:R-:W1:Y:S01]  /*0820*/  LDC.64 R10, c[0x0][0x380] ;  /* 0x0000e000ff0a7b82 */ /* 0x000e620000000a00 */
[----:B------:R-:W-:Y:S01]  /*0830*/  LEA.HI.SX32 R13, R13, R6, 0x1f ;  /* 0x000000060d0d7211 */ /* 0x000fe200078ffaff */
[-C--:B-----5:R-:W-:Y:S01]  /*0840*/  FMUL R5, R5, R14.reuse ;  /* 0x0000000e05057220 */ /* 0x0a0fe20000400000 */
[----:B------:R-:W2:Y:S01]  /*0850*/  LDCU.64 UR8, c[0x0][0x3c0] ;  /* 0x00007800ff0877ac */ /* 0x000ea20008000a00 */
[----:B------:R-:W-:Y:S01]  /*0860*/  LEA.HI.SX32 R7, R12, R7, 0x1f ;  /* 0x000000070c077211 */ /* 0x000fe200078ffaff */
[----:B------:R-:W-:Y:S01]  /*0870*/  FMUL R4, R4, R14 ;  /* 0x0000000e04047220 */ /* 0x000fe20000400000 */
[-C--:B------:R-:W-:Y:S01]  /*0880*/  FMUL R0, R8, R5.reuse ;  /* 0x0000000508007220 */ /* 0x080fe20000400000 */
[----:B0-----:R-:W-:Y:S02]  /*0890*/  IMAD R2, R2, UR4, R3 ;  /* 0x0000000402027c24 */ /* 0x001fe4000f8e0203 */
[C---:B------:R-:W-:Y:S01]  /*08a0*/  FMUL R3, R9.reuse, R5 ;  /* 0x0000000509037220 */ /* 0x040fe20000400000 */
[----:B------:R-:W-:Y:S01]  /*08b0*/  FFMA R9, R9, R4, R0 ;  /* 0x0000000409097223 */ /* 0x000fe20000000000 */
[----:B--2---:R-:W-:-:S02]  /*08c0*/  IMAD R2, R2, UR8, R13 ;  /* 0x0000000802027c24 */ /* 0x004fc4000f8e020d */
[----:B------:R-:W-:Y:S02]  /*08d0*/  FFMA R8, R8, R4, -R3 ;  /* 0x0000000408087223 */ /* 0x000fe40000000803 */
[----:B------:R-:W-:-:S04]  /*08e0*/  IMAD R7, R2, UR9, R7 ;  /* 0x0000000902077c24 */ /* 0x000fc8000f8e0207 */
[----:B-1----:R-:W-:-:S05]  /*08f0*/  IMAD.WIDE R10, R7, 0x8, R10 ;  /* 0x00000008070a7825 */ /* 0x002fca00078e020a */
[----:B------:R-:W-:Y:S01]  /*0900*/  STG.E.64 desc[UR6][R10.64], R8 ;  /* 0x000000080a007986 */ /* 0x000fe2000c101b06 */
[----:B------:R-:W-:Y:S05]  /*0910*/  EXIT ;  /* 0x000000000000794d */ /* 0x000fea0003800000 */
        .weak           $__internal_5_$__cuda_sm20_rcp_rn_f32_slowpath
        .type           $__internal_5_$__cuda_sm20_rcp_rn_f32_slowpath,@function
        .size           $__internal_5_$__cuda_sm20_rcp_rn_f32_slowpath,($__internal_6_$__cuda_sm20_sqrt_rn_f32_slowpath - $__internal_5_$__cuda_sm20_rcp_rn_f32_slowpath)
$__internal_5_$__cuda_sm20_rcp_rn_f32_slowpath:
        /* <DEDUP_REMOVED lines=9> */
[----:B---3--:R-:W2:Y:S02]  /*09b0*/  MUFU.RCP R11, R14 ;  /* 0x0000000e000b7308 */ /* 0x008ea40000001000 */
[----:B--2---:R-:W-:-:S04]  /*09c0*/  FFMA R0, R14, R11, -1 ;  /* 0xbf8000000e007423 */ /* 0x004fc8000000000b */
[----:B------:R-:W-:-:S04]  /*09d0*/  FADD.FTZ R0, -R0, -RZ ;  /* 0x800000ff00007221 */ /* 0x000fc80000010100 */
[----:B------:R-:W-:-:S04]  /*09e0*/  FFMA R0, R11, R0, R11 ;  /* 0x000000000b007223 */ /* 0x000fc8000000000b */
[----:B------:R-:W-:Y:S01]  /*09f0*/  FFMA R11, R0, 1.84467440737095516160e+19, RZ ;  /* 0x5f800000000b7823 */ /* 0x000fe200000000ff */
[----:B------:R-:W-:Y:S06]  /*0a00*/  BRA `(.L_x_58) ;  /* 0x0000000000887947 */ /* 0x000fec0003800000 */
.L_x_57:
[----:B------:R-:W-:-:S05]  /*0a10*/  VIADD R19, R11, 0xffffff03 ;  /* 0xffffff030b137836 */ /* 0x000fca0000000000 */
[----:B------:R-:W-:-:S13]  /*0a20*/  ISETP.GT.U32.AND P0, PT, R19, 0x1, PT ;  /* 0x000000011300780c */ /* 0x000fda0003f04070 */
[----:B------:R-:W-:Y:S05]  /*0a30*/  @P0 BRA `(.L_x_59) ;  /* 0x0000000000780947 */ /* 0x000fea0003800000 */
[----:B------:R-:W-:Y:S01]  /*0a40*/  LOP3.LUT R14, R0, 0x7fffff, RZ, 0xc0, !PT ;  /* 0x007fffff000e7812 */ /* 0x000fe200078ec0ff */
[----:B------:R-:W-:-:S03]  /*0a50*/  HFMA2 R18, -RZ, RZ, 0, 1.78813934326171875e-07 ;  /* 0x00000003ff127431 */ /* 0x000fc600000001ff */
        /* <DEDUP_REMOVED lines=11> */
[----:B------:R-:W-:-:S03]  /*0b10*/  LOP3.LUT R18, R18, R15, RZ, 0xc0, !PT ;  /* 0x0000000f12127212 */ /* 0x000fc600078ec0ff */
        /* <DEDUP_REMOVED lines=9> */
[----:B------:R-:W-:Y:S01]  /*0bb0*/  ISETP.GE.AND P0, PT, R14, RZ, PT ;  /* 0x000000ff0e00720c */ /* 0x000fe20003f06270 */
[----:B------:R-:W-:-:S05]  /*0bc0*/  VIADD R14, R11, 0xffffff04 ;  /* 0xffffff040b0e7836 */ /* 0x000fca0000000000 */
[----:B------:R-:W-:-:S07]  /*0bd0*/  SHF.R.U32.HI R11, RZ, R14, R15 ;  /* 0x0000000eff0b7219 */ /* 0x000fce000001160f */
[----:B------:R-:W-:-:S05]  /*0be0*/  @!P0 IADD3 R11, PT, PT, R11, 0x1, RZ ;  /* 0x000000010b0b8810 */ /* 0x000fca0007ffe0ff */
[----:B------:R-:W-:-:S05]  /*0bf0*/  @!P1 IMAD.SHL.U32 R11, R11, 0x2, RZ ;  /* 0x000000020b0b9824 */ /* 0x000fca00078e00ff */
[----:B------:R-:W-:Y:S01]  /*0c00*/  LOP3.LUT R11, R11, 0x80000000, R0, 0xf8, !PT ;  /* 0x800000000b0b7812 */ /* 0x000fe200078ef800 */
[----:B------:R-:W-:Y:S06]  /*0c10*/  BRA `(.L_x_58) ;  /* 0x0000000000047947 */ /* 0x000fec0003800000 */
.L_x_59:
[----:B------:R0:W1:Y:S02]  /*0c20*/  MUFU.RCP R11, R0 ;  /* 0x00000000000b7308 */ /* 0x0000640000001000 */
.L_x_58:
[----:B-1-3--:R-:W-:Y:S01]  /*0c30*/  MOV R14, R11 ;  /* 0x0000000b000e7202 */ /* 0x00afe20000000f00 */
[----:B------:R-:W-:-:S04]  /*0c40*/  IMAD.MOV.U32 R11, RZ, RZ, 0x0 ;  /* 0x00000000ff0b7424 */ /* 0x000fc800078e00ff */
[----:B0-2---:R-:W-:Y:S05]  /*0c50*/  RET.REL.NODEC R10 `(_Z3mulP6float2S0_S0_PiS1_iiiiiiii) ;  /* 0xfffffff00ae87950 */ /* 0x005fea0003c3ffff */
        .weak           $__internal_6_$__cuda_sm20_sqrt_rn_f32_slowpath
        .type           $__internal_6_$__cuda_sm20_sqrt_rn_f32_slowpath,@function
        .size           $__internal_6_$__cuda_sm20_sqrt_rn_f32_slowpath,(.L_x_68 - $__internal_6_$__cuda_sm20_sqrt_rn_f32_slowpath)
$__internal_6_$__cuda_sm20_sqrt_rn_f32_slowpath:
        /* <DEDUP_REMOVED lines=20> */
.L_x_60:
[----:B------:R-:W-:Y:S01]  /*0da0*/  IMAD.MOV.U32 R0, RZ, RZ, R10 ;  /* 0x000000ffff007224 */ /* 0x000fe200078e000a */
[----:B------:R-:W-:Y:S01]  /*0db0*/  MOV R10, R12 ;  /* 0x0000000c000a7202 */ /* 0x000fe20000000f00 */
[----:B------:R-:W-:-:S04]  /*0dc0*/  IMAD.MOV.U32 R11, RZ, RZ, 0x0 ;  /* 0x00000000ff0b7424 */ /* 0x000fc800078e00ff */
[----:B------:R-:W-:Y:S05]  /*0dd0*/  RET.REL.NODEC R10 `(_Z3mulP6float2S0_S0_PiS1_iiiiiiii) ;  /* 0xfffffff00a887950 */ /* 0x000fea0003c3ffff */
.L_x_61:
        /* <DEDUP_REMOVED lines=10> */
.L_x_68:


//--------------------- .nv.shared.reserved.0     --------------------------
	.section	.nv.shared.reserved.0,"aw",@nobits
	.weak		__nv_reservedSMEM_offset_0_alias
	.size		__nv_reservedSMEM_offset_0_alias, 0, 64
	.other		__nv_reservedSMEM_offset_0_alias,@"STO_CUDA_RESERVED_SHARED STV_DEFAULT"
__nv_reservedSMEM_offset_0_alias:
	.zero		0
	.zero		64


//--------------------- .nv.constant0._Z9updatepsiP6float2S0_S0_S0_S0_fffiii --------------------------
	.section	.nv.constant0._Z9updatepsiP6float2S0_S0_S0_S0_fffiii,"a",@progbits
	.sectionflags	@""
	.align	4
.nv.constant0._Z9updatepsiP6float2S0_S0_S0_S0_fffiii:
	.zero		960


//--------------------- .nv.constant0._Z9updateampP6float2Pfiii --------------------------
	.section	.nv.constant0._Z9updateampP6float2Pfiii,"a",@progbits
	.sectionflags	@""
	.align	4
.nv.constant0._Z9updateampP6float2Pfiii:
	.zero		924


//--------------------- .nv.constant0._Z7mulamulP6float2S0_S0_PiS1_iiiiiiii --------------------------
	.section	.nv.constant0._Z7mulamulP6float2S0_S0_PiS1_iiiiiiii,"a",@progbits
	.sectionflags	@""
	.align	4
.nv.constant0._Z7mulamulP6float2S0_S0_PiS1_iiiiiiii:
	.zero		968


//--------------------- .nv.constant0._Z4mulaP6float2S0_S0_PiS1_iiiiiiii --------------------------
	.section	.nv.constant0._Z4mulaP6float2S0_S0_PiS1_iiiiiiii,"a",@progbits
	.sectionflags	@""
	.align	4
.nv.constant0._Z4mulaP6float2S0_S0_PiS1_iiiiiiii:
	.zero		968


//--------------------- .nv.constant0._Z3mulP6float2S0_S0_PiS1_iiiiiiii --------------------------
	.section	.nv.constant0._Z3mulP6float2S0_S0_PiS1_iiiiiiii,"a",@progbits
	.sectionflags	@""
	.align	4
.nv.constant0._Z3mulP6float2S0_S0_PiS1_iiiiiiii:
	.zero		968


//--------------------- SYMBOLS --------------------------

	.type		.nv.reservedSmem.offset0,@object
	.size		.nv.reservedSmem.offset0,0x4
